def matmul_kernel(
    a_ptr,
    b_ptr,
    c_ptr,
    M,
    N,
    K,
    stride_am,
    stride_ak,
    stride_bk,
    stride_bn,
    stride_cm,
    stride_cn,
    BLOCK_M: tl.constexpr,
    BLOCK_N: tl.constexpr,
    BLOCK_K: tl.constexpr,
    GROUP_M: tl.constexpr,
):
    pid = tl.program_id(axis=0)
    num_pid_m = tl.cdiv(M, BLOCK_M)
    num_pid_n = tl.cdiv(N, BLOCK_N)
    num_pid_in_group = GROUP_M * num_pid_n
    group_id = pid // num_pid_in_group
    first_pid_m = group_id * GROUP_M
    group_size_m = min(num_pid_m - first_pid_m, GROUP_M)
    pid_m = first_pid_m + ((pid % num_pid_in_group) % group_size_m)
    pid_n = (pid % num_pid_in_group) // group_size_m

    offs_am = (pid_m * BLOCK_M + tl.arange(0, BLOCK_M)) % M
    offs_bn = (pid_n * BLOCK_N + tl.arange(0, BLOCK_N)) % N
    offs_k = tl.arange(0, BLOCK_K)
    a_ptrs = a_ptr + offs_am[:, None] * stride_am + offs_k[None, :] * stride_ak
    b_ptrs = b_ptr + offs_k[:, None] * stride_bk + offs_bn[None, :] * stride_bn

    acc = tl.zeros((BLOCK_M, BLOCK_N), dtype=tl.float32)
    for kk in range(0, tl.cdiv(K, BLOCK_K)):
        a = tl.load(a_ptrs, mask=offs_k[None, :] < K - kk * BLOCK_K, other=0.0)
        b = tl.load(b_ptrs, mask=offs_k[:, None] < K - kk * BLOCK_K, other=0.0)
        acc = tl.dot(a, b, acc)
        a_ptrs += BLOCK_K * stride_ak
        b_ptrs += BLOCK_K * stride_bk

    c = acc.to(c_ptr.dtype.element_ty)
    offs_cm = pid_m * BLOCK_M + tl.arange(0, BLOCK_M)
    offs_cn = pid_n * BLOCK_N + tl.arange(0, BLOCK_N)
    c_ptrs = c_ptr + offs_cm[:, None] * stride_cm + offs_cn[None, :] * stride_cn
    mask = (offs_cm[:, None] < M) & (offs_cn[None, :] < N)
    tl.store(c_ptrs, c, mask=mask)

# config = {"BLOCK_K": 32, "BLOCK_M": 16, "BLOCK_N": 128, "GROUP_M": 8, "arch": "sm_100", "dtype": "fp16", "num_ctas": 1, "num_stages": 3, "num_warps": 4}
# arch = sm_100


// ===== COMPILED SASS (sm_100a) =====

	.target	sm_100a

	.elftype	@"ET_EXEC"


//--------------------- .note.nv.tkinfo           --------------------------
	.section	.note.nv.tkinfo,"",@"SHT_NOTE"
	.sectionflags	@"SHF_NOTE_NV_TKINFO"
	.tkinfo
        /*0018*/ 	.word	0x00000081
        /*0030*/ 	.string	""
        /*0030*/ 	.string	"ptxas-blackwell"
        /*0030*/ 	.string	"Cuda compilation tools, release 12.9, V12.9.86"
        /*0030*/ 	.string	"Build cuda_12.9.r12.9/compiler.36037853_0"
        /*0030*/ 	.string	"-v  -suppress-debug-info  -lineinfo  -arch sm_100a "



//--------------------- .note.nv.cuver            --------------------------
	.section	.note.nv.cuver,"",@"SHT_NOTE"
	.sectionflags	@"SHF_NOTE_NV_CUVER"
        /*0018*/ 	.short	0x0001
        /*001a*/ 	.short	0x0064
        /*001c*/ 	.short	0x0001
        /*001e*/ 	.short	0x0000
        /*0020*/ 	.short	0x0001
        /*0022*/ 	.short	0x0000


//--------------------- .nv.info                  --------------------------
	.section	.nv.info,"",@"SHT_CUDA_INFO"
	.align	4


	//----- nvinfo : EIATTR_REGCOUNT
	.align		4
        /*0000*/ 	.byte	0x04, 0x2f
        /*0002*/ 	.short	(.L_1 - .L_0)
	.align		4
.L_0:
        /*0004*/ 	.word	index@(matmul_kernel)
        /*0008*/ 	.word	0x0000009f


	//----- nvinfo : EIATTR_FRAME_SIZE
	.align		4
.L_1:
        /*000c*/ 	.byte	0x04, 0x11
        /*000e*/ 	.short	(.L_3 - .L_2)
	.align		4
.L_2:
        /*0010*/ 	.word	index@(matmul_kernel)
        /*0014*/ 	.word	0x00000000


	//----- nvinfo : EIATTR_MIN_STACK_SIZE
	.align		4
.L_3:
        /*0018*/ 	.byte	0x04, 0x12
        /*001a*/ 	.short	(.L_5 - .L_4)
	.align		4
.L_4:
        /*001c*/ 	.word	index@(matmul_kernel)
        /*0020*/ 	.word	0x00000000
.L_5:


//--------------------- .nv.info.matmul_kernel    --------------------------
	.section	.nv.info.matmul_kernel,"",@"SHT_CUDA_INFO"
	.sectionflags	@""
	.align	4


	//----- nvinfo : EIATTR_CUDA_API_VERSION
	.align		4
        /*0000*/ 	.byte	0x04, 0x37
        /*0002*/ 	.short	(.L_7 - .L_6)
.L_6:
        /*0004*/ 	.word	0x00000081


	//----- nvinfo : EIATTR_KPARAM_INFO
	.align		4
.L_7:
        /*0008*/ 	.byte	0x04, 0x17
        /*000a*/ 	.short	(.L_9 - .L_8)
.L_8:
        /*000c*/ 	.word	0x00000000
        /*0010*/ 	.short	0x000d
        /*0012*/ 	.short	0x0048
        /*0014*/ 	.byte	0x00, 0xf4, 0x21, 0x00


	//----- nvinfo : EIATTR_KPARAM_INFO
	.align		4
.L_9:
        /*0018*/ 	.byte	0x04, 0x17
        /*001a*/ 	.short	(.L_11 - .L_10)
.L_10:
        /*001c*/ 	.word	0x00000000
        /*0020*/ 	.short	0x000c
        /*0022*/ 	.short	0x0040
        /*0024*/ 	.byte	0x00, 0xf4, 0x21, 0x00


	//----- nvinfo : EIATTR_KPARAM_INFO
	.align		4
.L_11:
        /*0028*/ 	.byte	0x04, 0x17
        /*002a*/ 	.short	(.L_13 - .L_12)
.L_12:
        /*002c*/ 	.word	0x00000000
        /*0030*/ 	.short	0x000b
        /*0032*/ 	.short	0x0038
        /*0034*/ 	.byte	0x00, 0xf0, 0x11, 0x00


	//----- nvinfo : EIATTR_KPARAM_INFO
	.align		4
.L_13:
        /*0038*/ 	.byte	0x04, 0x17
        /*003a*/ 	.short	(.L_15 - .L_14)
.L_14:
        /*003c*/ 	.word	0x00000000
        /*0040*/ 	.short	0x000a
        /*0042*/ 	.short	0x0034
        /*0044*/ 	.byte	0x00, 0xf0, 0x11, 0x00


	//----- nvinfo : EIATTR_KPARAM_INFO
	.align		4
.L_15:
        /*0048*/ 	.byte	0x04, 0x17
        /*004a*/ 	.short	(.L_17 - .L_16)
.L_16:
        /*004c*/ 	.word	0x00000000
        /*0050*/ 	.short	0x0009
        /*0052*/ 	.short	0x0030
        /*0054*/ 	.byte	0x00, 0xf0, 0x11, 0x00


	//----- nvinfo : EIATTR_KPARAM_INFO
	.align		4
.L_17:
        /*0058*/ 	.byte	0x04, 0x17
        /*005a*/ 	.short	(.L_19 - .L_18)
.L_18:
        /*005c*/ 	.word	0x00000000
        /*0060*/ 	.short	0x0008
        /*0062*/ 	.short	0x002c
        /*0064*/ 	.byte	0x00, 0xf0, 0x11, 0x00


	//----- nvinfo : EIATTR_KPARAM_INFO
	.align		4
.L_19:
        /*0068*/ 	.byte	0x04, 0x17
        /*006a*/ 	.short	(.L_21 - .L_20)
.L_20:
        /*006c*/ 	.word	0x00000000
        /*0070*/ 	.short	0x0007
        /*0072*/ 	.short	0x0028
        /*0074*/ 	.byte	0x00, 0xf0, 0x11, 0x00


	//----- nvinfo : EIATTR_KPARAM_INFO
	.align		4
.L_21:
        /*0078*/ 	.byte	0x04, 0x17
        /*007a*/ 	.short	(.L_23 - .L_22)
.L_22:
        /*007c*/ 	.word	0x00000000
        /*0080*/ 	.short	0x0006
        /*0082*/ 	.short	0x0024
        /*0084*/ 	.byte	0x00, 0xf0, 0x11, 0x00


	//----- nvinfo : EIATTR_KPARAM_INFO
	.align		4
.L_23:
        /*0088*/ 	.byte	0x04, 0x17
        /*008a*/ 	.short	(.L_25 - .L_24)
.L_24:
        /*008c*/ 	.word	0x00000000
        /*0090*/ 	.short	0x0005
        /*0092*/ 	.short	0x0020
        /*0094*/ 	.byte	0x00, 0xf0, 0x11, 0x00


	//----- nvinfo : EIATTR_KPARAM_INFO
	.align		4
.L_25:
        /*0098*/ 	.byte	0x04, 0x17
        /*009a*/ 	.short	(.L_27 - .L_26)
.L_26:
        /*009c*/ 	.word	0x00000000
        /*00a0*/ 	.short	0x0004
        /*00a2*/ 	.short	0x001c
        /*00a4*/ 	.byte	0x00, 0xf0, 0x11, 0x00


	//----- nvinfo : EIATTR_KPARAM_INFO
	.align		4
.L_27:
        /*00a8*/ 	.byte	0x04, 0x17
        /*00aa*/ 	.short	(.L_29 - .L_28)
.L_28:
        /*00ac*/ 	.word	0x00000000
        /*00b0*/ 	.short	0x0003
        /*00b2*/ 	.short	0x0018
        /*00b4*/ 	.byte	0x00, 0xf0, 0x11, 0x00


	//----- nvinfo : EIATTR_KPARAM_INFO
	.align		4
.L_29:
        /*00b8*/ 	.byte	0x04, 0x17
        /*00ba*/ 	.short	(.L_31 - .L_30)
.L_30:
        /*00bc*/ 	.word	0x00000000
        /*00c0*/ 	.short	0x0002
        /*00c2*/ 	.short	0x0010
        /*00c4*/ 	.byte	0x00, 0xf4, 0x21, 0x00


	//----- nvinfo : EIATTR_KPARAM_INFO
	.align		4
.L_31:
        /*00c8*/ 	.byte	0x04, 0x17
        /*00ca*/ 	.short	(.L_33 - .L_32)
.L_32:
        /*00cc*/ 	.word	0x00000000
        /*00d0*/ 	.short	0x0001
        /*00d2*/ 	.short	0x0008
        /*00d4*/ 	.byte	0x00, 0xf4, 0x21, 0x00


	//----- nvinfo : EIATTR_KPARAM_INFO
	.align		4
.L_33:
        /*00d8*/ 	.byte	0x04, 0x17
        /*00da*/ 	.short	(.L_35 - .L_34)
.L_34:
        /*00dc*/ 	.word	0x00000000
        /*00e0*/ 	.short	0x0000
        /*00e2*/ 	.short	0x0000
        /*00e4*/ 	.byte	0x00, 0xf4, 0x21, 0x00


	//----- nvinfo : EIATTR_SPARSE_MMA_MASK
	.align		4
.L_35:
        /*00e8*/ 	.byte	0x03, 0x50
        /*00ea*/ 	.short	0x0000


	//----- nvinfo : EIATTR_MAXREG_COUNT
	.align		4
        /*00ec*/ 	.byte	0x03, 0x1b
        /*00ee*/ 	.short	0x00ff


	//----- nvinfo : EIATTR_NUM_BARRIERS
	.align		4
        /*00f0*/ 	.byte	0x02, 0x4c
        /*00f2*/ 	.byte	0x01
	.zero		1


	//----- nvinfo : EIATTR_VRC_CTA_INIT_COUNT
	.align		4
        /*00f4*/ 	.byte	0x02, 0x4a
	.zero		1
	.zero		1


	//----- nvinfo : EIATTR_EXIT_INSTR_OFFSETS
	.align		4
        /*00f8*/ 	.byte	0x04, 0x1c
        /*00fa*/ 	.short	(.L_37 - .L_36)


	//   ....[0]....
.L_36:
        /*00fc*/ 	.word	0x00004060


	//   ....[1]....
        /*0100*/ 	.word	0x00004090


	//----- nvinfo : EIATTR_REQNTID
	.align		4
.L_37:
        /*0104*/ 	.byte	0x04, 0x10
        /*0106*/ 	.short	(.L_39 - .L_38)
.L_38:
        /*0108*/ 	.word	0x00000080
        /*010c*/ 	.word	0x00000001
        /*0110*/ 	.word	0x00000001


	//----- nvinfo : EIATTR_CBANK_PARAM_SIZE
	.align		4
.L_39:
        /*0114*/ 	.byte	0x03, 0x19
        /*0116*/ 	.short	0x0050


	//----- nvinfo : EIATTR_PARAM_CBANK
	.align		4
        /*0118*/ 	.byte	0x04, 0x0a
        /*011a*/ 	.short	(.L_41 - .L_40)
	.align		4
.L_40:
        /*011c*/ 	.word	index@(.nv.constant0.matmul_kernel)
        /*0120*/ 	.short	0x0380
        /*0122*/ 	.short	0x0050


	//----- nvinfo : EIATTR_SW_WAR
	.align		4
.L_41:
        /*0124*/ 	.byte	0x04, 0x36
        /*0126*/ 	.short	(.L_43 - .L_42)
.L_42:
        /*0128*/ 	.word	0x00000008
.L_43:


//--------------------- .nv.compat                --------------------------
	.section	.nv.compat,"",@"SHT_CUDA_COMPAT_INFO"
	.align	4
        /*0000*/ 	.byte	0x02, 0x02, 0x01, 0x00, 0x02, 0x05, 0x05, 0x00, 0x02, 0x03, 0x00, 0x00, 0x02, 0x06, 0x01, 0x00


//--------------------- .nv.callgraph             --------------------------
	.section	.nv.callgraph,"",@"SHT_CUDA_CALLGRAPH"
	.align	4
	.sectionentsize	8
	.align		4
        /*0000*/ 	.word	0x00000000
	.align		4
        /*0004*/ 	.word	0xffffffff
	.align		4
        /*0008*/ 	.word	0x00000000
	.align		4
        /*000c*/ 	.word	0xfffffffe
	.align		4
        /*0010*/ 	.word	0x00000000
	.align		4
        /*0014*/ 	.word	0xfffffffd
	.align		4
        /*0018*/ 	.word	0x00000000
	.align		4
        /*001c*/ 	.word	0xfffffffc


//--------------------- .text.matmul_kernel       --------------------------
	.section	.text.matmul_kernel,"ax",@progbits
	.align	128
        .global         matmul_kernel
        .type           matmul_kernel,@function
        .size           matmul_kernel,(.L_x_4 - matmul_kernel)
        .other          matmul_kernel,@"STO_CUDA_ENTRY STV_DEFAULT"
matmul_kernel:
.text.matmul_kernel:
[----:B------:R-:W0:Y:S08]  /*0000*/  LDC R1, c[0x0][0x37c] ;  /* 0x0000df00ff017b82 */ /* 0x000e300000000800 */
[----:B------:R-:W1:Y:S01]  /*0010*/  LDC.64 R16, c[0x0][0x398] ;  /* 0x0000e600ff107b82 */ /* 0x000e620000000a00 */
[----:B------:R-:W2:Y:S01]  /*0020*/  S2R R5, SR_CTAID.X ;  /* 0x0000000000057919 */ /* 0x000ea20000002500 */
[----:B------:R-:W3:Y:S01]  /*0030*/  LDCU UR4, c[0x0][0x3a0] ;  /* 0x00007400ff0477ac */ /* 0x000ee20008000800 */
[----:B------:R-:W-:Y:S01]  /*0040*/  UMOV UR5, 0x400 ;  /* 0x0000040000057882 */ /* 0x000fe20000000000 */
[----:B------:R-:W4:Y:S04]  /*0050*/  LDCU.64 UR8, c[0x0][0x358] ;  /* 0x00006b00ff0877ac */ /* 0x000f280008000a00 */
[----:B------:R-:W5:Y:S01]  /*0060*/  S2UR UR6, SR_CgaCtaId ;  /* 0x00000000000679c3 */ /* 0x000f620000008800 */
[----:B------:R-:W0:Y:S01]  /*0070*/  LDCU UR7, c[0x0][0x3a0] ;  /* 0x00007400ff0777ac */ /* 0x000e220008000800 */
[----:B---3--:R-:W-:Y:S01]  /*0080*/  UIADD3 UR4, UPT, UPT, UR4, 0x1f, URZ ;  /* 0x0000001f04047890 */ /* 0x008fe2000fffe0ff */
[----:B-1----:R-:W-:-:S03]  /*0090*/  VIADD R0, R17, 0x7f ;  /* 0x0000007f11007836 */ /* 0x002fc60000000000 */
[----:B------:R-:W-:Y:S02]  /*00a0*/  UISETP.GT.AND UP0, UPT, UR4, 0x1f, UPT ;  /* 0x0000001f0400788c */ /* 0x000fe4000bf04270 */
[----:B------:R-:W-:Y:S01]  /*00b0*/  SHF.R.S32.HI R3, RZ, 0x1f, R0 ;  /* 0x0000001fff037819 */ /* 0x000fe20000011400 */
[----:B-----5:R-:W-:-:S03]  /*00c0*/  ULEA UR5, UR6, UR5, 0x18 ;  /* 0x0000000506057291 */ /* 0x020fc6000f8ec0ff */
[----:B------:R-:W-:Y:S02]  /*00d0*/  LEA.HI R3, R3, R0, RZ, 0x7 ;  /* 0x0000000003037211 */ /* 0x000fe400078f38ff */
[----:B--2---:R-:W-:Y:S02]  /*00e0*/  IABS R8, R5 ;  /* 0x0000000500087213 */ /* 0x004fe40000000000 */
[----:B------:R-:W-:-:S05]  /*00f0*/  SHF.R.S32.HI R3, RZ, 0x7, R3 ;  /* 0x00000007ff037819 */ /* 0x000fca0000011403 */
[----:B------:R-:W-:-:S05]  /*0100*/  IMAD.SHL.U32 R4, R3, 0x8, RZ ;  /* 0x0000000803047824 */ /* 0x000fca00078e00ff */
[-C--:B------:R-:W-:Y:S02]  /*0110*/  IABS R7, R4.reuse ;  /* 0x0000000400077213 */ /* 0x080fe40000000000 */
[----:B------:R-:W-:Y:S02]  /*0120*/  IABS R10, R4 ;  /* 0x00000004000a7213 */ /* 0x000fe40000000000 */
[----:B------:R-:W1:Y:S08]  /*0130*/  I2F.RP R0, R7 ;  /* 0x0000000700007306 */ /* 0x000e700000209400 */
[----:B-1----:R-:W1:Y:S02]  /*0140*/  MUFU.RCP R0, R0 ;  /* 0x0000000000007308 */ /* 0x002e640000001000 */
[----:B-1----:R-:W-:-:S02]  /*0150*/  VIADD R2, R0, 0xffffffe ;  /* 0x0ffffffe00027836 */ /* 0x002fc40000000000 */
[----:B------:R-:W-:-:S04]  /*0160*/  IMAD.MOV R0, RZ, RZ, -R10 ;  /* 0x000000ffff007224 */ /* 0x000fc800078e0a0a */
[----:B------:R1:W2:Y:S02]  /*0170*/  F2I.FTZ.U32.TRUNC.NTZ R3, R2 ;  /* 0x0000000200037305 */ /* 0x0002a4000021f000 */
[----:B-1----:R-:W-:Y:S02]  /*0180*/  IMAD.MOV.U32 R2, RZ, RZ, RZ ;  /* 0x000000ffff027224 */ /* 0x002fe400078e00ff */
[----:B--2---:R-:W-:-:S04]  /*0190*/  IMAD.MOV R6, RZ, RZ, -R3 ;  /* 0x000000ffff067224 */ /* 0x004fc800078e0a03 */
[----:B------:R-:W-:Y:S02]  /*01a0*/  IMAD R9, R6, R7, RZ ;  /* 0x0000000706097224 */ /* 0x000fe400078e02ff */
[----:B------:R-:W-:Y:S02]  /*01b0*/  IMAD.MOV.U32 R6, RZ, RZ, R8 ;  /* 0x000000ffff067224 */ /* 0x000fe400078e0008 */
[----:B------:R-:W-:-:S06]  /*01c0*/  IMAD.HI.U32 R3, R3, R9, R2 ;  /* 0x0000000903037227 */ /* 0x000fcc00078e0002 */
[----:B------:R-:W-:-:S04]  /*01d0*/  IMAD.HI.U32 R3, R3, R6, RZ ;  /* 0x0000000603037227 */ /* 0x000fc800078e00ff */
[----:B------:R-:W-:-:S05]  /*01e0*/  IMAD R0, R3, R0, R6 ;  /* 0x0000000003007224 */ /* 0x000fca00078e0206 */
[----:B------:R-:W-:-:S13]  /*01f0*/  ISETP.GT.U32.AND P1, PT, R7, R0, PT ;  /* 0x000000000700720c */ /* 0x000fda0003f24070 */
[----:B------:R-:W-:Y:S02]  /*0200*/  @!P1 IMAD.IADD R0, R0, 0x1, -R7 ;  /* 0x0000000100009824 */ /* 0x000fe400078e0a07 */
[----:B------:R-:W-:Y:S01]  /*0210*/  @!P1 VIADD R3, R3, 0x1 ;  /* 0x0000000103039836 */ /* 0x000fe20000000000 */
[----:B------:R-:W-:Y:S02]  /*0220*/  ISETP.NE.AND P1, PT, R4, RZ, PT ;  /* 0x000000ff0400720c */ /* 0x000fe40003f25270 */
[----:B------:R-:W-:Y:S02]  /*0230*/  ISETP.GE.U32.AND P0, PT, R0, R7, PT ;  /* 0x000000070000720c */ /* 0x000fe40003f06070 */
[----:B------:R-:W-:-:S04]  /*0240*/  LOP3.LUT R0, R5, R4, RZ, 0x3c, !PT ;  /* 0x0000000405007212 */ /* 0x000fc800078e3cff */
[----:B------:R-:W-:Y:S01]  /*0250*/  ISETP.GE.AND P2, PT, R0, RZ, PT ;  /* 0x000000ff0000720c */ /* 0x000fe20003f46270 */
[----:B------:R-:W-:-:S06]  /*0260*/  VIADD R0, R16, 0xf ;  /* 0x0000000f10007836 */ /* 0x000fcc0000000000 */
[----:B------:R-:W-:-:S04]  /*0270*/  @P0 VIADD R3, R3, 0x1 ;  /* 0x0000000103030836 */ /* 0x000fc80000000000 */
[----:B------:R-:W-:Y:S01]  /*0280*/  IMAD.MOV.U32 R2, RZ, RZ, R3 ;  /* 0x000000ffff027224 */ /* 0x000fe200078e0003 */
[----:B------:R-:W-:-:S03]  /*0290*/  SHF.R.S32.HI R3, RZ, 0x1f, R0 ;  /* 0x0000001fff037819 */ /* 0x000fc60000011400 */
[----:B------:R-:W-:Y:S01]  /*02a0*/  @!P2 IMAD.MOV R2, RZ, RZ, -R2 ;  /* 0x000000ffff02a224 */ /* 0x000fe200078e0a02 */
[----:B------:R-:W-:Y:S02]  /*02b0*/  @!P1 LOP3.LUT R2, RZ, R4, RZ, 0x33, !PT ;  /* 0x00000004ff029212 */ /* 0x000fe400078e33ff */
[----:B------:R-:W-:-:S03]  /*02c0*/  LEA.HI R3, R3, R0, RZ, 0x4 ;  /* 0x0000000003037211 */ /* 0x000fc600078f20ff */
[----:B------:R-:W-:Y:S02]  /*02d0*/  IMAD.SHL.U32 R6, R2, 0x8, RZ ;  /* 0x0000000802067824 */ /* 0x000fe400078e00ff */
[----:B------:R-:W-:-:S03]  /*02e0*/  IMAD.MOV R2, RZ, RZ, -R2 ;  /* 0x000000ffff027224 */ /* 0x000fc600078e0a02 */
[----:B------:R-:W-:Y:S01]  /*02f0*/  LEA.HI.SX32 R3, R3, -R6, 0x1c ;  /* 0x8000000603037211 */ /* 0x000fe200078fe2ff */
[----:B------:R-:W-:-:S03]  /*0300*/  IMAD R11, R4, R2, R5 ;  /* 0x00000002040b7224 */ /* 0x000fc600078e0205 */
[----:B------:R-:W-:-:S04]  /*0310*/  VIMNMX R8, PT, PT, R3, 0x8, PT ;  /* 0x0000000803087848 */ /* 0x000fc80003fe0100 */
[-C--:B------:R-:W-:Y:S02]  /*0320*/  IABS R7, R8.reuse ;  /* 0x0000000800077213 */ /* 0x080fe40000000000 */
[----:B------:R-:W-:Y:S02]  /*0330*/  IABS R4, R8 ;  /* 0x0000000800047213 */ /* 0x000fe40000000000 */
[----:B------:R-:W1:Y:S08]  /*0340*/  I2F.RP R0, R7 ;  /* 0x0000000700007306 */ /* 0x000e700000209400 */
[----:B-1----:R-:W1:Y:S02]  /*0350*/  MUFU.RCP R0, R0 ;  /* 0x0000000000007308 */ /* 0x002e640000001000 */
[----:B-1----:R-:W-:-:S02]  /*0360*/  VIADD R3, R0, 0xffffffe ;  /* 0x0ffffffe00037836 */ /* 0x002fc40000000000 */
[----:B------:R-:W-:-:S04]  /*0370*/  IMAD.MOV R0, RZ, RZ, -R4 ;  /* 0x000000ffff007224 */ /* 0x000fc800078e0a04 */
[----:B------:R-:W1:Y:S02]  /*0380*/  F2I.FTZ.U32.TRUNC.NTZ R3, R3 ;  /* 0x0000000300037305 */ /* 0x000e64000021f000 */
[----:B-1----:R-:W-:-:S04]  /*0390*/  IMAD.MOV R9, RZ, RZ, -R3 ;  /* 0x000000ffff097224 */ /* 0x002fc800078e0a03 */
[----:B------:R-:W-:Y:S01]  /*03a0*/  IMAD.MOV.U32 R2, RZ, RZ, R9 ;  /* 0x000000ffff027224 */ /* 0x000fe200078e0009 */
[----:B------:R-:W-:-:S03]  /*03b0*/  IABS R9, R11 ;  /* 0x0000000b00097213 */ /* 0x000fc60000000000 */
[----:B------:R-:W-:Y:S02]  /*03c0*/  IMAD R5, R2, R7, RZ ;  /* 0x0000000702057224 */ /* 0x000fe400078e02ff */
[----:B------:R-:W-:-:S04]  /*03d0*/  IMAD.MOV.U32 R2, RZ, RZ, RZ ;  /* 0x000000ffff027224 */ /* 0x000fc800078e00ff */
[----:B------:R-:W-:Y:S01]  /*03e0*/  IMAD.HI.U32 R2, R3, R5, R2 ;  /* 0x0000000503027227 */ /* 0x000fe200078e0002 */
[----:B------:R-:W-:-:S04]  /*03f0*/  LOP3.LUT R3, R11, R8, RZ, 0x3c, !PT ;  /* 0x000000080b037212 */ /* 0x000fc800078e3cff */
[----:B------:R-:W-:Y:S01]  /*0400*/  ISETP.GE.AND P2, PT, R3, RZ, PT ;  /* 0x000000ff0300720c */ /* 0x000fe20003f46270 */
[----:B------:R-:W-:-:S04]  /*0410*/  IMAD.HI.U32 R2, R2, R9, RZ ;  /* 0x0000000902027227 */ /* 0x000fc800078e00ff */
[----:B------:R-:W-:-:S05]  /*0420*/  IMAD R0, R2, R0, R9 ;  /* 0x0000000002007224 */ /* 0x000fca00078e0209 */
[----:B------:R-:W-:-:S13]  /*0430*/  ISETP.GT.U32.AND P1, PT, R7, R0, PT ;  /* 0x000000000700720c */ /* 0x000fda0003f24070 */
[----:B------:R-:W-:Y:S02]  /*0440*/  @!P1 IMAD.IADD R0, R0, 0x1, -R7 ;  /* 0x0000000100009824 */ /* 0x000fe400078e0a07 */
[----:B------:R-:W-:Y:S01]  /*0450*/  @!P1 VIADD R2, R2, 0x1 ;  /* 0x0000000102029836 */ /* 0x000fe20000000000 */
[----:B------:R-:W-:Y:S02]  /*0460*/  ISETP.NE.AND P1, PT, R8, RZ, PT ;  /* 0x000000ff0800720c */ /* 0x000fe40003f25270 */
[----:B------:R-:W-:Y:S02]  /*0470*/  ISETP.GE.U32.AND P0, PT, R0, R7, PT ;  /* 0x000000070000720c */ /* 0x000fe40003f06070 */
[----:B------:R-:W1:Y:S11]  /*0480*/  S2R R0, SR_TID.X ;  /* 0x0000000000007919 */ /* 0x000e760000002100 */
[----:B------:R-:W-:-:S04]  /*0490*/  @P0 VIADD R2, R2, 0x1 ;  /* 0x0000000102020836 */ /* 0x000fc80000000000 */
[----:B------:R-:W-:Y:S01]  /*04a0*/  @!P2 IMAD.MOV R2, RZ, RZ, -R2 ;  /* 0x000000ffff02a224 */ /* 0x000fe200078e0a02 */
[----:B------:R-:W-:-:S05]  /*04b0*/  @!P1 LOP3.LUT R2, RZ, R8, RZ, 0x33, !PT ;  /* 0x00000008ff029212 */ /* 0x000fca00078e33ff */
[----:B------:R-:W-:Y:S02]  /*04c0*/  IMAD.MOV R3, RZ, RZ, -R2 ;  /* 0x000000ffff037224 */ /* 0x000fe400078e0a02 */
[----:B------:R-:W-:Y:S02]  /*04d0*/  IMAD.SHL.U32 R21, R2, 0x80, RZ ;  /* 0x0000008002157824 */ /* 0x000fe400078e00ff */
[----:B------:R-:W-:-:S04]  /*04e0*/  IMAD R3, R8, R3, R11 ;  /* 0x0000000308037224 */ /* 0x000fc800078e020b */
[----:B------:R-:W-:Y:S01]  /*04f0*/  IMAD.IADD R3, R6, 0x1, R3 ;  /* 0x0000000106037824 */ /* 0x000fe200078e0203 */
[----:B-1----:R-:W-:Y:S02]  /*0500*/  SHF.R.U32.HI R26, RZ, 0x4, R0 ;  /* 0x00000004ff1a7819 */ /* 0x002fe40000011600 */
[----:B------:R-:W-:Y:S02]  /*0510*/  LOP3.LUT R4, R0, 0xf, RZ, 0xc0, !PT ;  /* 0x0000000f00047812 */ /* 0x000fe400078ec0ff */
[----:B------:R-:W-:Y:S02]  /*0520*/  SGXT.U32 R26, R26, 0x3 ;  /* 0x000000031a1a781a */ /* 0x000fe40000000000 */
[C---:B------:R-:W-:Y:S01]  /*0530*/  LOP3.LUT R25, R0.reuse, 0x1f, RZ, 0xc0, !PT ;  /* 0x0000001f00197812 */ /* 0x040fe200078ec0ff */
[----:B------:R-:W-:Y:S01]  /*0540*/  IMAD R27, R3, 0x10, R4 ;  /* 0x00000010031b7824 */ /* 0x000fe200078e0204 */
[----:B------:R-:W-:Y:S02]  /*0550*/  LOP3.LUT R4, R0, 0x60, RZ, 0xc0, !PT ;  /* 0x0000006000047812 */ /* 0x000fe400078ec0ff */
[----:B------:R-:W-:-:S02]  /*0560*/  LOP3.LUT R24, R26, 0x8, RZ, 0xfc, !PT ;  /* 0x000000081a187812 */ /* 0x000fc400078efcff */
[C---:B------:R-:W-:Y:S02]  /*0570*/  LOP3.LUT R23, R26.reuse, 0x10, RZ, 0xfc, !PT ;  /* 0x000000101a177812 */ /* 0x040fe400078efcff */
[----:B------:R-:W-:Y:S01]  /*0580*/  LOP3.LUT R22, R26, 0x18, RZ, 0xfc, !PT ;  /* 0x000000181a167812 */ /* 0x000fe200078efcff */
[----:B0---4-:R-:W-:Y:S06]  /*0590*/  BRA.U UP0, `(.L_x_0) ;  /* 0x00000001001c7547 */ /* 0x011fec000b800000 */
[----:B------:R-:W-:Y:S01]  /*05a0*/  IMAD.SHL.U32 R0, R0, 0x20, RZ ;  /* 0x0000002000007824 */ /* 0x000fe200078e00ff */
[----:B------:R-:W-:Y:S02]  /*05b0*/  CS2R R64, SRZ ;  /* 0x0000000000407805 */ /* 0x000fe4000001ff00 */
[----:B------:R-:W-:Y:S02]  /*05c0*/  CS2R R4, SRZ ;  /* 0x0000000000047805 */ /* 0x000fe4000001ff00 */
[----:B------:R-:W-:Y:S02]  /*05d0*/  CS2R R66, SRZ ;  /* 0x0000000000427805 */ /* 0x000fe4000001ff00 */
[----:B------:R-:W-:Y:S02]  /*05e0*/  CS2R R2, SRZ ;  /* 0x0000000000027805 */ /* 0x000fe4000001ff00 */
[----:B------:R-:W-:Y:S01]  /*05f0*/  LOP3.LUT R20, R0, 0x60, RZ, 0xc0, !PT ;  /* 0x0000006000147812 */ /* 0x000fe200078ec0ff */
[----:B------:R-:W-:Y:S06]  /*0600*/  BRA `(.L_x_1) ;  /* 0x0000003000747947 */ /* 0x000fec0003800000 */
.L_x_0:
[----:B------:R-:W-:Y:S01]  /*0610*/  IABS R15, R16 ;  /* 0x00000010000f7213 */ /* 0x000fe20000000000 */
[----:B------:R-:W0:Y:S01]  /*0620*/  LDC.64 R74, c[0x0][0x380] ;  /* 0x0000e000ff4a7b82 */ /* 0x000e220000000a00 */
[----:B------:R-:W-:Y:S01]  /*0630*/  IABS R2, R17 ;  /* 0x0000001100027213 */ /* 0x000fe20000000000 */
[----:B------:R-:W1:Y:S01]  /*0640*/  LDCU UR10, c[0x0][0x3a4] ;  /* 0x00007480ff0a77ac */ /* 0x000e620008000800 */
[----:B------:R-:W2:Y:S01]  /*0650*/  I2F.RP R5, R15 ;  /* 0x0000000f00057306 */ /* 0x000ea20000209400 */
[----:B------:R-:W-:Y:S02]  /*0660*/  IABS R34, R27 ;  /* 0x0000001b00227213 */ /* 0x000fe40000000000 */
[----:B------:R-:W-:Y:S02]  /*0670*/  CS2R R68, SRZ ;  /* 0x0000000000447805 */ /* 0x000fe4000001ff00 */
[----:B------:R-:W-:Y:S01]  /*0680*/  ISETP.GE.AND P5, PT, R27, RZ, PT ;  /* 0x000000ff1b00720c */ /* 0x000fe20003fa6270 */
[----:B------:R-:W-:Y:S01]  /*0690*/  USHF.R.S32.HI UR6, URZ, 0x1f, UR4 ;  /* 0x0000001fff067899 */ /* 0x000fe20008011404 */
[----:B------:R-:W-:-:S02]  /*06a0*/  ISETP.NE.AND P2, PT, R16, RZ, PT ;  /* 0x000000ff1000720c */ /* 0x000fc40003f45270 */
[----:B------:R-:W-:Y:S02]  /*06b0*/  CS2R R70, SRZ ;  /* 0x0000000000467805 */ /* 0x000fe4000001ff00 */
[----:B------:R-:W-:Y:S01]  /*06c0*/  CS2R R64, SRZ ;  /* 0x0000000000407805 */ /* 0x000fe2000001ff00 */
[----:B------:R-:W3:Y:S01]  /*06d0*/  I2F.RP R3, R2 ;  /* 0x0000000200037306 */ /* 0x000ee20000209400 */
[----:B------:R-:W-:Y:S01]  /*06e0*/  ULEA.HI UR6, UR6, UR4, URZ, 0x5 ;  /* 0x0000000406067291 */ /* 0x000fe2000f8f28ff */
[----:B------:R-:W-:-:S03]  /*06f0*/  CS2R R66, SRZ ;  /* 0x0000000000427805 */ /* 0x000fc6000001ff00 */
[----:B------:R-:W-:-:S03]  /*0700*/  USHF.R.S32.HI UR6, URZ, 0x5, UR6 ;  /* 0x00000005ff067899 */ /* 0x000fc60008011406 */
[----:B--2---:R-:W2:Y:S08]  /*0710*/  MUFU.RCP R5, R5 ;  /* 0x0000000500057308 */ /* 0x004eb00000001000 */
[----:B---3--:R-:W3:Y:S01]  /*0720*/  MUFU.RCP R3, R3 ;  /* 0x0000000300037308 */ /* 0x008ee20000001000 */
[----:B--2---:R-:W-:Y:S01]  /*0730*/  VIADD R8, R5, 0xffffffe ;  /* 0x0ffffffe05087836 */ /* 0x004fe20000000000 */
[----:B------:R-:W-:-:S06]  /*0740*/  LEA.HI R5, R4, R21, RZ, 0x1b ;  /* 0x0000001504057211 */ /* 0x000fcc00078fd8ff */
[----:B------:R2:W4:Y:S01]  /*0750*/  F2I.FTZ.U32.TRUNC.NTZ R9, R8 ;  /* 0x0000000800097305 */ /* 0x000522000021f000 */
[----:B------:R-:W-:Y:S01]  /*0760*/  IABS R61, R5 ;  /* 0x00000005003d7213 */ /* 0x000fe20000000000 */
[----:B------:R-:W-:Y:S02]  /*0770*/  VIADD R19, R5, 0x74 ;  /* 0x0000007405137836 */ /* 0x000fe40000000000 */
[----:B---3--:R-:W-:Y:S02]  /*0780*/  VIADD R6, R3, 0xffffffe ;  /* 0x0ffffffe03067836 */ /* 0x008fe40000000000 */
[C---:B------:R-:W-:Y:S01]  /*0790*/  VIADD R20, R5.reuse, 0x70 ;  /* 0x0000007005147836 */ /* 0x040fe20000000000 */
[----:B------:R-:W-:Y:S01]  /*07a0*/  IABS R13, R19 ;  /* 0x00000013000d7213 */ /* 0x000fe20000000000 */
[----:B------:R3:W5:Y:S01]  /*07b0*/  F2I.FTZ.U32.TRUNC.NTZ R7, R6 ;  /* 0x0000000600077305 */ /* 0x000762000021f000 */
[----:B--2---:R-:W-:Y:S02]  /*07c0*/  IMAD.MOV.U32 R8, RZ, RZ, RZ ;  /* 0x000000ffff087224 */ /* 0x004fe400078e00ff */
[----:B------:R-:W-:Y:S01]  /*07d0*/  IABS R14, R20 ;  /* 0x00000014000e7213 */ /* 0x000fe20000000000 */
[----:B------:R-:W-:-:S02]  /*07e0*/  VIADD R28, R5, 0x6c ;  /* 0x0000006c051c7836 */ /* 0x000fc40000000000 */
[C---:B------:R-:W-:Y:S02]  /*07f0*/  VIADD R29, R5.reuse, 0x68 ;  /* 0x00000068051d7836 */ /* 0x040fe40000000000 */
[--C-:B----4-:R-:W-:Y:S01]  /*0800*/  IMAD.MOV R10, RZ, RZ, -R9.reuse ;  /* 0x000000ffff0a7224 */ /* 0x110fe200078e0a09 */
[----:B------:R-:W-:Y:S01]  /*0810*/  IABS R18, R28 ;  /* 0x0000001c00127213 */ /* 0x000fe20000000000 */
[----:B---3--:R-:W-:Y:S02]  /*0820*/  IMAD.MOV.U32 R6, RZ, RZ, RZ ;  /* 0x000000ffff067224 */ /* 0x008fe400078e00ff */
[----:B------:R-:W-:Y:S02]  /*0830*/  IMAD R11, R10, R15, RZ ;  /* 0x0000000f0a0b7224 */ /* 0x000fe400078e02ff */
[----:B------:R-:W-:Y:S02]  /*0840*/  VIADD R30, R5, 0x64 ;  /* 0x00000064051e7836 */ /* 0x000fe40000000000 */
[----:B------:R-:W-:-:S04]  /*0850*/  IMAD.HI.U32 R9, R9, R11, R8 ;  /* 0x0000000b09097227 */ /* 0x000fc800078e0008 */
[----:B-----5:R-:W-:Y:S02]  /*0860*/  IMAD.MOV R3, RZ, RZ, -R7 ;  /* 0x000000ffff037224 */ /* 0x020fe400078e0a07 */
[----:B------:R-:W-:-:S04]  /*0870*/  IMAD.HI.U32 R9, R9, R34, RZ ;  /* 0x0000002209097227 */ /* 0x000fc800078e00ff */
[----:B------:R-:W-:Y:S02]  /*0880*/  IMAD.MOV R9, RZ, RZ, -R9 ;  /* 0x000000ffff097224 */ /* 0x000fe400078e0a09 */
[----:B------:R-:W-:Y:S02]  /*0890*/  IMAD R3, R3, R2, RZ ;  /* 0x0000000203037224 */ /* 0x000fe400078e02ff */
[----:B------:R-:W-:Y:S02]  /*08a0*/  IMAD R34, R15, R9, R34 ;  /* 0x000000090f227224 */ /* 0x000fe400078e0222 */
[----:B------:R-:W-:Y:S02]  /*08b0*/  VIADD R8, R5, 0x7c ;  /* 0x0000007c05087836 */ /* 0x000fe40000000000 */
[----:B------:R-:W-:Y:S01]  /*08c0*/  IMAD.HI.U32 R3, R7, R3, R6 ;  /* 0x0000000307037227 */ /* 0x000fe200078e0006 */
[----:B------:R-:W-:Y:S02]  /*08d0*/  ISETP.GT.U32.AND P0, PT, R15, R34, PT ;  /* 0x000000220f00720c */ /* 0x000fe40003f04070 */
[----:B------:R-:W-:Y:S01]  /*08e0*/  IABS R10, R8 ;  /* 0x00000008000a7213 */ /* 0x000fe20000000000 */
[----:B------:R-:W-:Y:S01]  /*08f0*/  VIADD R6, R5, 0x78 ;  /* 0x0000007805067836 */ /* 0x000fe20000000000 */
[----:B------:R-:W-:Y:S01]  /*0900*/  ISETP.GE.AND P4, PT, R8, RZ, PT ;  /* 0x000000ff0800720c */ /* 0x000fe20003f86270 */
[----:B------:R-:W-:-:S03]  /*0910*/  IMAD.HI.U32 R8, R3, R13, RZ ;  /* 0x0000000d03087227 */ /* 0x000fc600078e00ff */
[----:B------:R-:W-:Y:S01]  /*0920*/  IABS R12, R6 ;  /* 0x00000006000c7213 */ /* 0x000fe20000000000 */
[----:B------:R-:W-:Y:S01]  /*0930*/  IMAD.MOV R8, RZ, RZ, -R8 ;  /* 0x000000ffff087224 */ /* 0x000fe200078e0a08 */
[----:B------:R-:W-:Y:S01]  /*0940*/  ISETP.GE.AND P1, PT, R6, RZ, PT ;  /* 0x000000ff0600720c */ /* 0x000fe20003f26270 */
[----:B------:R-:W-:-:S04]  /*0950*/  IMAD.HI.U32 R6, R3, R10, RZ ;  /* 0x0000000a03067227 */ /* 0x000fc800078e00ff */
[----:B------:R-:W-:Y:S02]  /*0960*/  @!P0 IMAD.IADD R34, R34, 0x1, -R15 ;  /* 0x0000000122228824 */ /* 0x000fe400078e0a0f */
[----:B------:R-:W-:-:S03]  /*0970*/  IMAD.HI.U32 R7, R3, R12, RZ ;  /* 0x0000000c03077227 */ /* 0x000fc600078e00ff */
[----:B------:R-:W-:Y:S01]  /*0980*/  ISETP.GT.U32.AND P0, PT, R15, R34, PT ;  /* 0x000000220f00720c */ /* 0x000fe20003f04070 */
[----:B------:R-:W-:Y:S02]  /*0990*/  IMAD.MOV R11, RZ, RZ, -R6 ;  /* 0x000000ffff0b7224 */ /* 0x000fe400078e0a06 */
[----:B------:R-:W-:Y:S02]  /*09a0*/  IMAD.MOV R7, RZ, RZ, -R7 ;  /* 0x000000ffff077224 */ /* 0x000fe400078e0a07 */
[C---:B------:R-:W-:Y:S02]  /*09b0*/  IMAD R6, R2.reuse, R11, R10 ;  /* 0x0000000b02067224 */ /* 0x040fe400078e020a */
[C---:B------:R-:W-:Y:S02]  /*09c0*/  IMAD R10, R2.reuse, R7, R12 ;  /* 0x00000007020a7224 */ /* 0x040fe400078e020c */
[C---:B------:R-:W-:Y:S01]  /*09d0*/  IMAD R7, R2.reuse, R8, R13 ;  /* 0x0000000802077224 */ /* 0x040fe200078e020d */
[----:B------:R-:W-:Y:S01]  /*09e0*/  ISETP.GT.U32.AND P3, PT, R2, R6, PT ;  /* 0x000000060200720c */ /* 0x000fe20003f64070 */
[----:B------:R-:W-:Y:S01]  /*09f0*/  IMAD.HI.U32 R9, R3, R14, RZ ;  /* 0x0000000e03097227 */ /* 0x000fe200078e00ff */
[----:B------:R-:W-:-:S02]  /*0a00*/  IABS R13, R29 ;  /* 0x0000001d000d7213 */ /* 0x000fc40000000000 */
[----:B------:R-:W-:Y:S01]  /*0a10*/  ISETP.GT.U32.AND P6, PT, R2, R7, PT ;  /* 0x000000070200720c */ /* 0x000fe20003fc4070 */
[----:B------:R-:W-:Y:S01]  /*0a20*/  @!P0 IMAD.IADD R34, R34, 0x1, -R15 ;  /* 0x0000000122228824 */ /* 0x000fe200078e0a0f */
[C---:B------:R-:W-:Y:S01]  /*0a30*/  ISETP.GT.U32.AND P0, PT, R2.reuse, R10, PT ;  /* 0x0000000a0200720c */ /* 0x040fe20003f04070 */
[----:B------:R-:W-:Y:S02]  /*0a40*/  IMAD.MOV R9, RZ, RZ, -R9 ;  /* 0x000000ffff097224 */ /* 0x000fe400078e0a09 */
[----:B------:R-:W-:Y:S02]  /*0a50*/  IMAD.MOV.U32 R11, RZ, RZ, R18 ;  /* 0x000000ffff0b7224 */ /* 0x000fe400078e0012 */
[----:B------:R-:W-:Y:S01]  /*0a60*/  IMAD R8, R2, R9, R14 ;  /* 0x0000000902087224 */ /* 0x000fe200078e020e */
[----:B------:R-:W-:Y:S01]  /*0a70*/  IABS R14, R30 ;  /* 0x0000001e000e7213 */ /* 0x000fe20000000000 */
[----:B------:R-:W-:-:S04]  /*0a80*/  IMAD.HI.U32 R9, R3, R11, RZ ;  /* 0x0000000b03097227 */ /* 0x000fc800078e00ff */
[----:B------:R-:W-:Y:S02]  /*0a90*/  IMAD.MOV R9, RZ, RZ, -R9 ;  /* 0x000000ffff097224 */ /* 0x000fe400078e0a09 */
[--C-:B------:R-:W-:Y:S01]  /*0aa0*/  @!P0 IMAD.IADD R10, R10, 0x1, -R2.reuse ;  /* 0x000000010a0a8824 */ /* 0x100fe200078e0a02 */
[----:B------:R-:W-:Y:S01]  /*0ab0*/  ISETP.GE.AND P0, PT, R19, RZ, PT ;  /* 0x000000ff1300720c */ /* 0x000fe20003f06270 */
[----:B------:R-:W-:Y:S02]  /*0ac0*/  @!P6 IMAD.IADD R7, R7, 0x1, -R2 ;  /* 0x000000010707e824 */ /* 0x000fe400078e0a02 */
[C---:B------:R-:W-:Y:S01]  /*0ad0*/  IMAD R9, R2.reuse, R9, R11 ;  /* 0x0000000902097224 */ /* 0x040fe200078e020b */
[----:B------:R-:W-:Y:S01]  /*0ae0*/  ISETP.GT.U32.AND P6, PT, R2, R10, PT ;  /* 0x0000000a0200720c */ /* 0x000fe20003fc4070 */
[----:B------:R-:W-:-:S04]  /*0af0*/  IMAD.HI.U32 R11, R3, R13, RZ ;  /* 0x0000000d030b7227 */ /* 0x000fc800078e00ff */
[----:B------:R-:W-:Y:S01]  /*0b00*/  @!P5 IMAD.MOV R34, RZ, RZ, -R34 ;  /* 0x000000ffff22d224 */ /* 0x000fe200078e0a22 */
[----:B------:R-:W-:Y:S01]  /*0b10*/  @!P2 LOP3.LUT R34, RZ, R16, RZ, 0x33, !PT ;  /* 0x00000010ff22a212 */ /* 0x000fe200078e33ff */
[----:B------:R-:W-:Y:S01]  /*0b20*/  IMAD.MOV R11, RZ, RZ, -R11 ;  /* 0x000000ffff0b7224 */ /* 0x000fe200078e0a0b */
[----:B------:R-:W-:Y:S01]  /*0b30*/  ISETP.GT.U32.AND P2, PT, R2, R8, PT ;  /* 0x000000080200720c */ /* 0x000fe20003f44070 */
[--C-:B------:R-:W-:Y:S01]  /*0b40*/  @!P3 IMAD.IADD R6, R6, 0x1, -R2.reuse ;  /* 0x000000010606b824 */ /* 0x100fe200078e0a02 */
[C---:B------:R-:W-:Y:S01]  /*0b50*/  ISETP.GT.U32.AND P3, PT, R2.reuse, R9, PT ;  /* 0x000000090200720c */ /* 0x040fe20003f64070 */
[----:B------:R-:W-:Y:S02]  /*0b60*/  IMAD R11, R2, R11, R13 ;  /* 0x0000000b020b7224 */ /* 0x000fe400078e020d */
[----:B------:R-:W-:Y:S01]  /*0b70*/  @!P6 IMAD.IADD R10, R10, 0x1, -R2 ;  /* 0x000000010a0ae824 */ /* 0x000fe200078e0a02 */
[C---:B------:R-:W-:Y:S01]  /*0b80*/  ISETP.GT.U32.AND P5, PT, R2.reuse, R6, PT ;  /* 0x000000060200720c */ /* 0x040fe20003fa4070 */
[----:B------:R-:W-:Y:S01]  /*0b90*/  IMAD.HI.U32 R12, R3, R14, RZ ;  /* 0x0000000e030c7227 */ /* 0x000fe200078e00ff */
[----:B------:R-:W-:-:S03]  /*0ba0*/  ISETP.GT.U32.AND P6, PT, R2, R11, PT ;  /* 0x0000000b0200720c */ /* 0x000fc60003fc4070 */
[C---:B------:R-:W-:Y:S02]  /*0bb0*/  VIADD R31, R5.reuse, 0x60 ;  /* 0x00000060051f7836 */ /* 0x040fe40000000000 */
[----:B------:R-:W-:Y:S01]  /*0bc0*/  @!P2 IMAD.IADD R8, R8, 0x1, -R2 ;  /* 0x000000010808a824 */ /* 0x000fe200078e0a02 */
[C---:B------:R-:W-:Y:S01]  /*0bd0*/  ISETP.GT.U32.AND P2, PT, R2.reuse, R7, PT ;  /* 0x000000070200720c */ /* 0x040fe20003f44070 */
[----:B------:R-:W-:Y:S02]  /*0be0*/  IMAD.MOV R15, RZ, RZ, -R12 ;  /* 0x000000ffff0f7224 */ /* 0x000fe400078e0a0c */
[----:B------:R-:W-:Y:S02]  /*0bf0*/  VIADD R33, R5, 0x58 ;  /* 0x0000005805217836 */ /* 0x000fe40000000000 */
[----:B------:R-:W-:Y:S01]  /*0c00*/  @!P3 IMAD.IADD R9, R9, 0x1, -R2 ;  /* 0x000000010909b824 */ /* 0x000fe200078e0a02 */
[C---:B------:R-:W-:Y:S01]  /*0c10*/  ISETP.GT.U32.AND P3, PT, R2.reuse, R8, PT ;  /* 0x000000080200720c */ /* 0x040fe20003f64070 */
[----:B------:R-:W-:Y:S01]  /*0c20*/  IMAD R12, R2, R15, R14 ;  /* 0x0000000f020c7224 */ /* 0x000fe200078e020e */
[----:B------:R-:W-:Y:S01]  /*0c30*/  IABS R14, R31 ;  /* 0x0000001f000e7213 */ /* 0x000fe20000000000 */
[--C-:B------:R-:W-:Y:S01]  /*0c40*/  @!P5 IMAD.IADD R6, R6, 0x1, -R2.reuse ;  /* 0x000000010606d824 */ /* 0x100fe200078e0a02 */
[----:B------:R-:W-:Y:S01]  /*0c50*/  IABS R18, R33 ;  /* 0x0000002100127213 */ /* 0x000fe20000000000 */
[----:B------:R-:W-:Y:S01]  /*0c60*/  @!P6 IMAD.IADD R11, R11, 0x1, -R2 ;  /* 0x000000010b0be824 */ /* 0x000fe200078e0a02 */
[----:B------:R-:W-:Y:S01]  /*0c70*/  ISETP.GT.U32.AND P5, PT, R2, R9, PT ;  /* 0x000000090200720c */ /* 0x000fe20003fa4070 */
[----:B------:R-:W-:Y:S01]  /*0c80*/  VIADD R32, R5, 0x5c ;  /* 0x0000005c05207836 */ /* 0x000fe20000000000 */
[----:B------:R-:W-:Y:S01]  /*0c90*/  ISETP.GE.AND P6, PT, R28, RZ, PT ;  /* 0x000000ff1c00720c */ /* 0x000fe20003fc6270 */
[----:B------:R-:W-:-:S03]  /*0ca0*/  IMAD.HI.U32 R13, R3, R14, RZ ;  /* 0x0000000e030d7227 */ /* 0x000fc600078e00ff */
[----:B------:R-:W-:Y:S01]  /*0cb0*/  IABS R16, R32 ;  /* 0x0000002000107213 */ /* 0x000fe20000000000 */
[----:B------:R-:W-:-:S04]  /*0cc0*/  IMAD.HI.U32 R15, R3, R18, RZ ;  /* 0x00000012030f7227 */ /* 0x000fc800078e00ff */
[----:B------:R-:W-:Y:S01]  /*0cd0*/  @!P2 IMAD.IADD R7, R7, 0x1, -R2 ;  /* 0x000000010707a824 */ /* 0x000fe200078e0a02 */
[C---:B------:R-:W-:Y:S01]  /*0ce0*/  ISETP.GT.U32.AND P2, PT, R2.reuse, R12, PT ;  /* 0x0000000c0200720c */ /* 0x040fe20003f44070 */
[----:B------:R-:W-:Y:S02]  /*0cf0*/  IMAD.MOV R13, RZ, RZ, -R13 ;  /* 0x000000ffff0d7224 */ /* 0x000fe400078e0a0d */
[----:B------:R-:W-:Y:S02]  /*0d00*/  IMAD.MOV R15, RZ, RZ, -R15 ;  /* 0x000000ffff0f7224 */ /* 0x000fe400078e0a0f */
[C---:B------:R-:W-:Y:S02]  /*0d10*/  IMAD R13, R2.reuse, R13, R14 ;  /* 0x0000000d020d7224 */ /* 0x040fe400078e020e */
[----:B------:R-:W-:Y:S02]  /*0d20*/  @!P5 IMAD.IADD R9, R9, 0x1, -R2 ;  /* 0x000000010909d824 */ /* 0x000fe400078e0a02 */
[C---:B------:R-:W-:Y:S01]  /*0d30*/  IMAD R15, R2.reuse, R15, R18 ;  /* 0x0000000f020f7224 */ /* 0x040fe200078e0212 */
[----:B------:R-:W-:Y:S01]  /*0d40*/  ISETP.GT.U32.AND P5, PT, R2, R13, PT ;  /* 0x0000000d0200720c */ /* 0x000fe20003fa4070 */
[----:B------:R-:W-:-:S04]  /*0d50*/  IMAD.HI.U32 R14, R3, R16, RZ ;  /* 0x00000010030e7227 */ /* 0x000fc800078e00ff */
[----:B------:R-:W-:Y:S01]  /*0d60*/  @!P4 IMAD.MOV R6, RZ, RZ, -R6 ;  /* 0x000000ffff06c224 */ /* 0x000fe200078e0a06 */
[C---:B------:R-:W-:Y:S01]  /*0d70*/  ISETP.GT.U32.AND P4, PT, R2.reuse, R11, PT ;  /* 0x0000000b0200720c */ /* 0x040fe20003f84070 */
[----:B------:R-:W-:Y:S01]  /*0d80*/  @!P6 IMAD.MOV R9, RZ, RZ, -R9 ;  /* 0x000000ffff09e224 */ /* 0x000fe200078e0a09 */
[----:B------:R-:W-:Y:S01]  /*0d90*/  ISETP.GT.U32.AND P6, PT, R2, R15, PT ;  /* 0x0000000f0200720c */ /* 0x000fe20003fc4070 */
[----:B------:R-:W-:Y:S02]  /*0da0*/  IMAD.MOV R19, RZ, RZ, -R14 ;  /* 0x000000ffff137224 */ /* 0x000fe400078e0a0e */
[----:B------:R-:W-:Y:S01]  /*0db0*/  @!P2 IMAD.IADD R12, R12, 0x1, -R2 ;  /* 0x000000010c0ca824 */ /* 0x000fe200078e0a02 */
[----:B------:R-:W-:Y:S01]  /*0dc0*/  ISETP.GE.AND P2, PT, R29, RZ, PT ;  /* 0x000000ff1d00720c */ /* 0x000fe20003f46270 */
[----:B------:R-:W-:Y:S02]  /*0dd0*/  IMAD R14, R2, R19, R16 ;  /* 0x00000013020e7224 */ /* 0x000fe400078e0210 */
[----:B------:R-:W-:-:S02]  /*0de0*/  VIADD R28, R5, 0x54 ;  /* 0x00000054051c7836 */ /* 0x000fc40000000000 */
[--C-:B------:R-:W-:Y:S01]  /*0df0*/  @!P3 IMAD.IADD R8, R8, 0x1, -R2.reuse ;  /* 0x000000010808b824 */ /* 0x100fe200078e0a02 */
[----:B------:R-:W-:Y:S01]  /*0e00*/  ISETP.GE.AND P3, PT, R20, RZ, PT ;  /* 0x000000ff1400720c */ /* 0x000fe20003f66270 */
[----:B------:R-:W-:Y:S01]  /*0e10*/  @!P0 IMAD.MOV R7, RZ, RZ, -R7 ;  /* 0x000000ffff078224 */ /* 0x000fe200078e0a07 */
[C---:B------:R-:W-:Y:S01]  /*0e20*/  ISETP.GT.U32.AND P0, PT, R2.reuse, R14, PT ;  /* 0x0000000e0200720c */ /* 0x040fe20003f04070 */
[--C-:B------:R-:W-:Y:S01]  /*0e30*/  @!P5 IMAD.IADD R13, R13, 0x1, -R2.reuse ;  /* 0x000000010d0dd824 */ /* 0x100fe200078e0a02 */
[----:B------:R-:W-:Y:S01]  /*0e40*/  IABS R20, R28 ;  /* 0x0000001c00147213 */ /* 0x000fe20000000000 */
[--C-:B------:R-:W-:Y:S01]  /*0e50*/  @!P4 IMAD.IADD R11, R11, 0x1, -R2.reuse ;  /* 0x000000010b0bc824 */ /* 0x100fe200078e0a02 */
[----:B------:R-:W-:Y:S01]  /*0e60*/  ISETP.GE.AND P4, PT, R31, RZ, PT ;  /* 0x000000ff1f00720c */ /* 0x000fe20003f86270 */
[----:B------:R-:W-:Y:S01]  /*0e70*/  @!P6 IMAD.IADD R15, R15, 0x1, -R2 ;  /* 0x000000010f0fe824 */ /* 0x000fe200078e0a02 */
[----:B------:R-:W-:Y:S01]  /*0e80*/  ISETP.GT.U32.AND P5, PT, R2, R12, PT ;  /* 0x0000000c0200720c */ /* 0x000fe20003fa4070 */
[----:B------:R-:W-:-:S02]  /*0e90*/  IMAD.MOV.U32 R18, RZ, RZ, R20 ;  /* 0x000000ffff127224 */ /* 0x000fc400078e0014 */
[----:B------:R-:W-:Y:S01]  /*0ea0*/  @!P1 IMAD.MOV R10, RZ, RZ, -R10 ;  /* 0x000000ffff0a9224 */ /* 0x000fe200078e0a0a */
[C---:B------:R-:W-:Y:S01]  /*0eb0*/  ISETP.GT.U32.AND P1, PT, R2.reuse, R13, PT ;  /* 0x0000000d0200720c */ /* 0x040fe20003f24070 */
[----:B------:R-:W-:Y:S01]  /*0ec0*/  @!P2 IMAD.MOV R11, RZ, RZ, -R11 ;  /* 0x000000ffff0ba224 */ /* 0x000fe200078e0a0b */
[----:B------:R-:W-:Y:S01]  /*0ed0*/  ISETP.GT.U32.AND P2, PT, R2, R15, PT ;  /* 0x0000000f0200720c */ /* 0x000fe20003f44070 */
[----:B------:R-:W-:-:S04]  /*0ee0*/  IMAD.HI.U32 R16, R3, R18, RZ ;  /* 0x0000001203107227 */ /* 0x000fc800078e00ff */
[----:B------:R-:W-:Y:S01]  /*0ef0*/  @!P0 IMAD.IADD R14, R14, 0x1, -R2 ;  /* 0x000000010e0e8824 */ /* 0x000fe200078e0a02 */
[----:B------:R-:W-:Y:S01]  /*0f00*/  ISETP.GE.AND P0, PT, R28, RZ, PT ;  /* 0x000000ff1c00720c */ /* 0x000fe20003f06270 */
[----:B------:R-:W-:Y:S02]  /*0f10*/  IMAD.MOV R19, RZ, RZ, -R16 ;  /* 0x000000ffff137224 */ /* 0x000fe400078e0a10 */
[----:B------:R-:W-:Y:S01]  /*0f20*/  @!P3 IMAD.MOV R8, RZ, RZ, -R8 ;  /* 0x000000ffff08b224 */ /* 0x000fe200078e0a08 */
[C---:B------:R-:W-:Y:S01]  /*0f30*/  ISETP.GT.U32.AND P6, PT, R2.reuse, R14, PT ;  /* 0x0000000e0200720c */ /* 0x040fe20003fc4070 */
[----:B------:R-:W-:Y:S01]  /*0f40*/  IMAD R16, R2, R19, R18 ;  /* 0x0000001302107224 */ /* 0x000fe200078e0212 */
[----:B------:R-:W-:Y:S01]  /*0f50*/  ISETP.GE.AND P3, PT, R30, RZ, PT ;  /* 0x000000ff1e00720c */ /* 0x000fe20003f66270 */
[----:B------:R-:W-:Y:S01]  /*0f60*/  @!P1 IMAD.IADD R13, R13, 0x1, -R2 ;  /* 0x000000010d0d9824 */ /* 0x000fe200078e0a02 */
[----:B------:R-:W-:Y:S01]  /*0f70*/  ISETP.GE.AND P1, PT, R33, RZ, PT ;  /* 0x000000ff2100720c */ /* 0x000fe20003f26270 */
[----:B------:R-:W-:-:S02]  /*0f80*/  VIADD R19, R5, 0x4c ;  /* 0x0000004c05137836 */ /* 0x000fc40000000000 */
[--C-:B------:R-:W-:Y:S01]  /*0f90*/  @!P2 IMAD.IADD R15, R15, 0x1, -R2.reuse ;  /* 0x000000010f0fa824 */ /* 0x100fe200078e0a02 */
[----:B------:R-:W-:Y:S01]  /*0fa0*/  ISETP.GT.U32.AND P2, PT, R2, R16, PT ;  /* 0x000000100200720c */ /* 0x000fe20003f44070 */
[----:B------:R-:W-:Y:S02]  /*0fb0*/  VIADD R18, R5, 0x50 ;  /* 0x0000005005127836 */ /* 0x000fe40000000000 */
[----:B------:R-:W-:Y:S01]  /*0fc0*/  @!P4 IMAD.MOV R13, RZ, RZ, -R13 ;  /* 0x000000ffff0dc224 */ /* 0x000fe200078e0a0d */
[----:B------:R-:W-:Y:S01]  /*0fd0*/  ISETP.GE.AND P4, PT, R19, RZ, PT ;  /* 0x000000ff1300720c */ /* 0x000fe20003f86270 */
[----:B------:R-:W-:Y:S01]  /*0fe0*/  VIADD R20, R5, 0x48 ;  /* 0x0000004805147836 */ /* 0x000fe20000000000 */
[----:B------:R-:W-:Y:S01]  /*0ff0*/  IABS R19, R19 ;  /* 0x0000001300137213 */ /* 0x000fe20000000000 */
[--C-:B------:R-:W-:Y:S01]  /*1000*/  @!P5 IMAD.IADD R12, R12, 0x1, -R2.reuse ;  /* 0x000000010c0cd824 */ /* 0x100fe200078e0a02 */
[----:B------:R-:W-:Y:S01]  /*1010*/  IABS R28, R18 ;  /* 0x00000012001c7213 */ /* 0x000fe20000000000 */
[----:B------:R-:W-:Y:S01]  /*1020*/  @!P6 IMAD.IADD R14, R14, 0x1, -R2 ;  /* 0x000000010e0ee824 */ /* 0x000fe200078e0a02 */
[----:B------:R-:W-:Y:S01]  /*1030*/  ISETP.GE.AND P6, PT, R20, RZ, PT ;  /* 0x000000ff1400720c */ /* 0x000fe20003fc6270 */
[----:B------:R-:W-:Y:S01]  /*1040*/  @!P3 IMAD.MOV R12, RZ, RZ, -R12 ;  /* 0x000000ffff0cb224 */ /* 0x000fe200078e0a0c */
[----:B------:R-:W-:Y:S01]  /*1050*/  IABS R30, R20 ;  /* 0x00000014001e7213 */ /* 0x000fe20000000000 */
[----:B------:R-:W-:Y:S01]  /*1060*/  IMAD.MOV.U32 R20, RZ, RZ, R19 ;  /* 0x000000ffff147224 */ /* 0x000fe200078e0013 */
[----:B------:R-:W-:Y:S01]  /*1070*/  ISETP.GE.AND P5, PT, R32, RZ, PT ;  /* 0x000000ff2000720c */ /* 0x000fe20003fa6270 */
[----:B------:R-:W-:Y:S01]  /*1080*/  @!P2 IMAD.IADD R16, R16, 0x1, -R2 ;  /* 0x000000011010a824 */ /* 0x000fe200078e0a02 */
[----:B------:R-:W-:Y:S01]  /*1090*/  ISETP.GE.AND P3, PT, R18, RZ, PT ;  /* 0x000000ff1200720c */ /* 0x000fe20003f66270 */
[----:B------:R-:W-:-:S03]  /*10a0*/  IMAD.HI.U32 R18, R3, R28, RZ ;  /* 0x0000001c03127227 */ /* 0x000fc600078e00ff */
[----:B------:R-:W-:Y:S01]  /*10b0*/  ISETP.GT.U32.AND P2, PT, R2, R16, PT ;  /* 0x000000100200720c */ /* 0x000fe20003f44070 */
[----:B------:R-:W-:-:S04]  /*10c0*/  IMAD.HI.U32 R19, R3, R20, RZ ;  /* 0x0000001403137227 */ /* 0x000fc800078e00ff */
[----:B------:R-:W-:Y:S02]  /*10d0*/  IMAD.MOV R29, RZ, RZ, -R18 ;  /* 0x000000ffff1d7224 */ /* 0x000fe400078e0a12 */
[----:B------:R-:W-:Y:S02]  /*10e0*/  IMAD.MOV R31, RZ, RZ, -R19 ;  /* 0x000000ffff1f7224 */ /* 0x000fe400078e0a13 */
[----:B------:R-:W-:-:S04]  /*10f0*/  IMAD.HI.U32 R18, R3, R30, RZ ;  /* 0x0000001e03127227 */ /* 0x000fc800078e00ff */
[C---:B------:R-:W-:Y:S02]  /*1100*/  IMAD R19, R2.reuse, R29, R28 ;  /* 0x0000001d02137224 */ /* 0x040fe400078e021c */
[----:B------:R-:W-:Y:S02]  /*1110*/  IMAD.MOV R33, RZ, RZ, -R18 ;  /* 0x000000ffff217224 */ /* 0x000fe400078e0a12 */
[C---:B------:R-:W-:Y:S02]  /*1120*/  IMAD R29, R2.reuse, R31, R20 ;  /* 0x0000001f021d7224 */ /* 0x040fe400078e0214 */
[----:B------:R-:W-:Y:S01]  /*1130*/  @!P5 IMAD.MOV R14, RZ, RZ, -R14 ;  /* 0x000000ffff0ed224 */ /* 0x000fe200078e0a0e */
[C---:B------:R-:W-:Y:S01]  /*1140*/  ISETP.GT.U32.AND P5, PT, R2.reuse, R19, PT ;  /* 0x000000130200720c */ /* 0x040fe20003fa4070 */
[----:B------:R-:W-:Y:S02]  /*1150*/  VIADD R36, R5, 0x44 ;  /* 0x0000004405247836 */ /* 0x000fe40000000000 */
[----:B------:R-:W-:-:S02]  /*1160*/  IMAD R31, R2, R33, R30 ;  /* 0x00000021021f7224 */ /* 0x000fc400078e021e */
[----:B------:R-:W-:Y:S01]  /*1170*/  @!P1 IMAD.MOV R15, RZ, RZ, -R15 ;  /* 0x000000ffff0f9224 */ /* 0x000fe200078e0a0f */
[----:B------:R-:W-:Y:S01]  /*1180*/  ISETP.GT.U32.AND P1, PT, R2, R29, PT ;  /* 0x0000001d0200720c */ /* 0x000fe20003f24070 */
[----:B------:R-:W-:Y:S01]  /*1190*/  @!P2 IMAD.IADD R16, R16, 0x1, -R2 ;  /* 0x000000011010a824 */ /* 0x000fe200078e0a02 */
[----:B------:R-:W-:Y:S01]  /*11a0*/  IABS R32, R36 ;  /* 0x0000002400207213 */ /* 0x000fe20000000000 */
[C---:B------:R-:W-:Y:S01]  /*11b0*/  VIADD R38, R5.reuse, 0x40 ;  /* 0x0000004005267836 */ /* 0x040fe20000000000 */
[----:B------:R-:W-:Y:S01]  /*11c0*/  ISETP.GT.U32.AND P2, PT, R2, R31, PT ;  /* 0x0000001f0200720c */ /* 0x000fe20003f44070 */
[----:B------:R-:W-:Y:S02]  /*11d0*/  VIADD R30, R5, 0x3c ;  /* 0x0000003c051e7836 */ /* 0x000fe40000000000 */
[----:B------:R-:W-:Y:S01]  /*11e0*/  IMAD.MOV.U32 R28, RZ, RZ, R32 ;  /* 0x000000ffff1c7224 */ /* 0x000fe200078e0020 */
[----:B------:R-:W-:Y:S01]  /*11f0*/  IABS R35, R38 ;  /* 0x0000002600237213 */ /* 0x000fe20000000000 */
[----:B------:R-:W-:Y:S01]  /*1200*/  @!P5 IMAD.IADD R19, R19, 0x1, -R2 ;  /* 0x000000011313d824 */ /* 0x000fe200078e0a02 */
[----:B------:R-:W-:Y:S01]  /*1210*/  IABS R37, R30 ;  /* 0x0000001e00257213 */ /* 0x000fe20000000000 */
[----:B------:R-:W-:-:S04]  /*1220*/  IMAD.HI.U32 R18, R3, R28, RZ ;  /* 0x0000001c03127227 */ /* 0x000fc800078e00ff */
[----:B------:R-:W-:Y:S01]  /*1230*/  @!P1 IMAD.IADD R29, R29, 0x1, -R2 ;  /* 0x000000011d1d9824 */ /* 0x000fe200078e0a02 */
[----:B------:R-:W-:Y:S01]  /*1240*/  ISETP.GT.U32.AND P1, PT, R2, R19, PT ;  /* 0x000000130200720c */ /* 0x000fe20003f24070 */
[----:B------:R-:W-:Y:S02]  /*1250*/  IMAD.MOV R33, RZ, RZ, -R18 ;  /* 0x000000ffff217224 */ /* 0x000fe400078e0a12 */
[----:B------:R-:W-:Y:S02]  /*1260*/  VIADD R32, R5, 0x38 ;  /* 0x0000003805207836 */ /* 0x000fe40000000000 */
[----:B------:R-:W-:-:S03]  /*1270*/  IMAD.HI.U32 R20, R3, R35, RZ ;  /* 0x0000002303147227 */ /* 0x000fc600078e00ff */
[----:B------:R-:W-:Y:S01]  /*1280*/  IABS R39, R32 ;  /* 0x0000002000277213 */ /* 0x000fe20000000000 */
[----:B------:R-:W-:-:S04]  /*1290*/  IMAD.HI.U32 R18, R3, R37, RZ ;  /* 0x0000002503127227 */ /* 0x000fc800078e00ff */
[----:B------:R-:W-:Y:S01]  /*12a0*/  @!P2 IMAD.IADD R31, R31, 0x1, -R2 ;  /* 0x000000011f1fa824 */ /* 0x000fe200078e0a02 */
[C---:B------:R-:W-:Y:S01]  /*12b0*/  ISETP.GT.U32.AND P2, PT, R2.reuse, R29, PT ;  /* 0x0000001d0200720c */ /* 0x040fe20003f44070 */
[----:B------:R-:W-:Y:S02]  /*12c0*/  IMAD.MOV R20, RZ, RZ, -R20 ;  /* 0x000000ffff147224 */ /* 0x000fe400078e0a14 */
[C---:B------:R-:W-:Y:S02]  /*12d0*/  IMAD R33, R2.reuse, R33, R28 ;  /* 0x0000002102217224 */ /* 0x040fe400078e021c */
[----:B------:R-:W-:Y:S02]  /*12e0*/  IMAD.MOV R18, RZ, RZ, -R18 ;  /* 0x000000ffff127224 */ /* 0x000fe400078e0a12 */
[C---:B------:R-:W-:Y:S01]  /*12f0*/  IMAD R35, R2.reuse, R20, R35 ;  /* 0x0000001402237224 */ /* 0x040fe200078e0223 */
[----:B------:R-:W-:Y:S01]  /*1300*/  ISETP.GT.U32.AND P5, PT, R2, R33, PT ;  /* 0x000000210200720c */ /* 0x000fe20003fa4070 */
[----:B------:R-:W-:-:S02]  /*1310*/  VIADD R40, R5, 0x34 ;  /* 0x0000003405287836 */ /* 0x000fc40000000000 */
[C---:B------:R-:W-:Y:S02]  /*1320*/  IMAD R37, R2.reuse, R18, R37 ;  /* 0x0000001202257224 */ /* 0x040fe400078e0225 */
[----:B------:R-:W-:Y:S01]  /*1330*/  @!P0 IMAD.MOV R16, RZ, RZ, -R16 ;  /* 0x000000ffff108224 */ /* 0x000fe200078e0a10 */
[----:B------:R-:W-:Y:S01]  /*1340*/  ISETP.GT.U32.AND P0, PT, R2, R31, PT ;  /* 0x0000001f0200720c */ /* 0x000fe20003f04070 */
[----:B------:R-:W-:Y:S01]  /*1350*/  IMAD.HI.U32 R18, R3, R39, RZ ;  /* 0x0000002703127227 */ /* 0x000fe200078e00ff */
[----:B------:R-:W-:-:S03]  /*1360*/  IABS R41, R40 ;  /* 0x0000002800297213 */ /* 0x000fc60000000000 */
[----:B------:R-:W-:Y:S01]  /*1370*/  @!P1 IMAD.IADD R19, R19, 0x1, -R2 ;  /* 0x0000000113139824 */ /* 0x000fe200078e0a02 */
[C---:B------:R-:W-:Y:S01]  /*1380*/  ISETP.GT.U32.AND P1, PT, R2.reuse, R35, PT ;  /* 0x000000230200720c */ /* 0x040fe20003f24070 */
[----:B------:R-:W-:Y:S02]  /*1390*/  IMAD.MOV R18, RZ, RZ, -R18 ;  /* 0x000000ffff127224 */ /* 0x000fe400078e0a12 */
[----:B------:R-:W-:Y:S01]  /*13a0*/  @!P2 IMAD.IADD R29, R29, 0x1, -R2 ;  /* 0x000000011d1da824 */ /* 0x000fe200078e0a02 */
[C---:B------:R-:W-:Y:S01]  /*13b0*/  ISETP.GT.U32.AND P2, PT, R2.reuse, R37, PT ;  /* 0x000000250200720c */ /* 0x040fe20003f44070 */
[----:B------:R-:W-:Y:S02]  /*13c0*/  IMAD R39, R2, R18, R39 ;  /* 0x0000001202277224 */ /* 0x000fe400078e0227 */
[----:B------:R-:W-:-:S04]  /*13d0*/  IMAD.HI.U32 R18, R3, R41, RZ ;  /* 0x0000002903127227 */ /* 0x000fc800078e00ff */
[----:B------:R-:W-:Y:S02]  /*13e0*/  VIADD R42, R5, 0x30 ;  /* 0x00000030052a7836 */ /* 0x000fe40000000000 */
[----:B------:R-:W-:Y:S02]  /*13f0*/  @!P5 IMAD.IADD R33, R33, 0x1, -R2 ;  /* 0x000000012121d824 */ /* 0x000fe400078e0a02 */
[----:B------:R-:W-:Y:S01]  /*1400*/  IMAD.MOV R18, RZ, RZ, -R18 ;  /* 0x000000ffff127224 */ /* 0x000fe200078e0a12 */
[----:B------:R-:W-:Y:S01]  /*1410*/  IABS R20, R42 ;  /* 0x0000002a00147213 */ /* 0x000fe20000000000 */
[--C-:B------:R-:W-:Y:S01]  /*1420*/  @!P0 IMAD.IADD R31, R31, 0x1, -R2.reuse ;  /* 0x000000011f1f8824 */ /* 0x100fe200078e0a02 */
[----:B------:R-:W-:Y:S01]  /*1430*/  ISETP.GE.AND P0, PT, R36, RZ, PT ;  /* 0x000000ff2400720c */ /* 0x000fe20003f06270 */
[----:B------:R-:W-:Y:S01]  /*1440*/  VIADD R36, R5, 0x2c ;  /* 0x0000002c05247836 */ /* 0x000fe20000000000 */
[----:B------:R-:W-:Y:S01]  /*1450*/  ISETP.GT.U32.AND P5, PT, R2, R33, PT ;  /* 0x000000210200720c */ /* 0x000fe20003fa4070 */
[----:B------:R-:W-:Y:S01]  /*1460*/  @!P1 IMAD.IADD R35, R35, 0x1, -R2 ;  /* 0x0000000123239824 */ /* 0x000fe200078e0a02 */
[----:B------:R-:W-:Y:S01]  /*1470*/  ISETP.GE.AND P1, PT, R38, RZ, PT ;  /* 0x000000ff2600720c */ /* 0x000fe20003f26270 */
[----:B------:R-:W-:Y:S01]  /*1480*/  IMAD R41, R2, R18, R41 ;  /* 0x0000001202297224 */ /* 0x000fe200078e0229 */
[----:B------:R-:W-:Y:S01]  /*1490*/  IABS R43, R36 ;  /* 0x00000024002b7213 */ /* 0x000fe20000000000 */
[----:B------:R-:W-:-:S02]  /*14a0*/  IMAD.MOV.U32 R28, RZ, RZ, R19 ;  /* 0x000000ffff1c7224 */ /* 0x000fc400078e0013 */
[----:B------:R-:W-:Y:S01]  /*14b0*/  @!P2 IMAD.IADD R37, R37, 0x1, -R2 ;  /* 0x000000012525a824 */ /* 0x000fe200078e0a02 */
[----:B------:R-:W-:Y:S01]  /*14c0*/  ISETP.GE.AND P2, PT, R30, RZ, PT ;  /* 0x000000ff1e00720c */ /* 0x000fe20003f46270 */
[----:B------:R-:W-:-:S04]  /*14d0*/  IMAD.HI.U32 R18, R3, R20, RZ ;  /* 0x0000001403127227 */ /* 0x000fc800078e00ff */
[----:B------:R-:W-:Y:S01]  /*14e0*/  @!P3 IMAD.MOV R28, RZ, RZ, -R28 ;  /* 0x000000ffff1cb224 */ /* 0x000fe200078e0a1c */
[C---:B------:R-:W-:Y:S01]  /*14f0*/  ISETP.GT.U32.AND P3, PT, R2.reuse, R35, PT ;  /* 0x000000230200720c */ /* 0x040fe20003f64070 */
[----:B------:R-:W-:Y:S01]  /*1500*/  @!P6 IMAD.MOV R31, RZ, RZ, -R31 ;  /* 0x000000ffff1fe224 */ /* 0x000fe200078e0a1f */
[C---:B------:R-:W-:Y:S01]  /*1510*/  ISETP.GT.U32.AND P6, PT, R2.reuse, R41, PT ;  /* 0x000000290200720c */ /* 0x040fe20003fc4070 */
[----:B------:R-:W-:Y:S01]  /*1520*/  @!P4 IMAD.MOV R29, RZ, RZ, -R29 ;  /* 0x000000ffff1dc224 */ /* 0x000fe200078e0a1d */
[----:B------:R-:W-:Y:S01]  /*1530*/  ISETP.GT.U32.AND P4, PT, R2, R37, PT ;  /* 0x000000250200720c */ /* 0x000fe20003f84070 */
[----:B------:R-:W-:Y:S02]  /*1540*/  IMAD.MOV R19, RZ, RZ, -R18 ;  /* 0x000000ffff137224 */ /* 0x000fe400078e0a12 */
[----:B------:R-:W-:-:S04]  /*1550*/  IMAD.HI.U32 R18, R3, R43, RZ ;  /* 0x0000002b03127227 */ /* 0x000fc800078e00ff */
[----:B------:R-:W-:Y:S02]  /*1560*/  IMAD.MOV R18, RZ, RZ, -R18 ;  /* 0x000000ffff127224 */ /* 0x000fe400078e0a12 */
[--C-:B------:R-:W-:Y:S01]  /*1570*/  @!P5 IMAD.IADD R33, R33, 0x1, -R2.reuse ;  /* 0x000000012121d824 */ /* 0x100fe200078e0a02 */
[C---:B------:R-:W-:Y:S01]  /*1580*/  ISETP.GT.U32.AND P5, PT, R2.reuse, R39, PT ;  /* 0x000000270200720c */ /* 0x040fe20003fa4070 */
[----:B------:R-:W-:Y:S02]  /*1590*/  IMAD R43, R2, R18, R43 ;  /* 0x00000012022b7224 */ /* 0x000fe400078e022b */
[--C-:B------:R-:W-:Y:S02]  /*15a0*/  @!P3 IMAD.IADD R35, R35, 0x1, -R2.reuse ;  /* 0x000000012323b824 */ /* 0x100fe400078e0a02 */
[----:B------:R-:W-:Y:S01]  /*15b0*/  @!P6 IMAD.IADD R41, R41, 0x1, -R2 ;  /* 0x000000012929e824 */ /* 0x000fe200078e0a02 */
[----:B------:R-:W-:Y:S01]  /*15c0*/  ISETP.GE.AND P6, PT, R36, RZ, PT ;  /* 0x000000ff2400720c */ /* 0x000fe20003fc6270 */
[----:B------:R-:W-:-:S02]  /*15d0*/  VIADD R18, R5, 0x28 ;  /* 0x0000002805127836 */ /* 0x000fc40000000000 */
[----:B------:R-:W-:Y:S01]  /*15e0*/  @!P4 IMAD.IADD R37, R37, 0x1, -R2 ;  /* 0x000000012525c824 */ /* 0x000fe200078e0a02 */
[----:B------:R-:W-:Y:S01]  /*15f0*/  ISETP.GE.AND P4, PT, R40, RZ, PT ;  /* 0x000000ff2800720c */ /* 0x000fe20003f86270 */
[----:B------:R-:W-:Y:S01]  /*1600*/  @!P1 IMAD.MOV R35, RZ, RZ, -R35 ;  /* 0x000000ffff239224 */ /* 0x000fe200078e0a23 */
[C---:B------:R-:W-:Y:S01]  /*1610*/  ISETP.GT.U32.AND P1, PT, R2.reuse, R41, PT ;  /* 0x000000290200720c */ /* 0x040fe20003f24070 */
[----:B------:R-:W-:Y:S01]  /*1620*/  IMAD R19, R2, R19, R20 ;  /* 0x0000001302137224 */ /* 0x000fe200078e0214 */
[----:B------:R-:W-:Y:S01]  /*1630*/  IABS R45, R18 ;  /* 0x00000012002d7213 */ /* 0x000fe20000000000 */
[----:B------:R-:W-:Y:S01]  /*1640*/  @!P2 IMAD.MOV R37, RZ, RZ, -R37 ;  /* 0x000000ffff25a224 */ /* 0x000fe200078e0a25 */
[----:B------:R-:W-:Y:S01]  /*1650*/  ISETP.GE.AND P2, PT, R18, RZ, PT ;  /* 0x000000ff1200720c */ /* 0x000fe20003f46270 */
[----:B------:R-:W-:Y:S01]  /*1660*/  @!P5 IMAD.IADD R39, R39, 0x1, -R2 ;  /* 0x000000012727d824 */ /* 0x000fe200078e0a02 */
[----:B------:R-:W-:Y:S01]  /*1670*/  ISETP.GT.U32.AND P3, PT, R2, R19, PT ;  /* 0x000000130200720c */ /* 0x000fe20003f64070 */
[----:B------:R-:W-:-:S03]  /*1680*/  IMAD.HI.U32 R18, R3, R45, RZ ;  /* 0x0000002d03127227 */ /* 0x000fc600078e00ff */
[----:B------:R-:W-:Y:S01]  /*1690*/  ISETP.GT.U32.AND P5, PT, R2, R39, PT ;  /* 0x000000270200720c */ /* 0x000fe20003fa4070 */
[----:B------:R-:W-:Y:S02]  /*16a0*/  IMAD.MOV R18, RZ, RZ, -R18 ;  /* 0x000000ffff127224 */ /* 0x000fe400078e0a12 */
[----:B------:R-:W-:Y:S01]  /*16b0*/  @!P0 IMAD.MOV R33, RZ, RZ, -R33 ;  /* 0x000000ffff218224 */ /* 0x000fe200078e0a21 */
[----:B------:R-:W-:Y:S01]  /*16c0*/  ISETP.GE.AND P0, PT, R32, RZ, PT ;  /* 0x000000ff2000720c */ /* 0x000fe20003f06270 */
[--C-:B------:R-:W-:Y:S02]  /*16d0*/  @!P1 IMAD.IADD R41, R41, 0x1, -R2.reuse ;  /* 0x0000000129299824 */ /* 0x100fe400078e0a02 */
[C---:B------:R-:W-:Y:S02]  /*16e0*/  IMAD R45, R2.reuse, R18, R45 ;  /* 0x00000012022d7224 */ /* 0x040fe400078e022d */
[----:B------:R-:W-:Y:S02]  /*16f0*/  @!P4 IMAD.MOV R41, RZ, RZ, -R41 ;  /* 0x000000ffff29c224 */ /* 0x000fe400078e0a29 */
[--C-:B------:R-:W-:Y:S01]  /*1700*/  @!P3 IMAD.IADD R19, R19, 0x1, -R2.reuse ;  /* 0x000000011313b824 */ /* 0x100fe200078e0a02 */
[----:B------:R-:W-:Y:S01]  /*1710*/  ISETP.GT.U32.AND P4, PT, R2, R45, PT ;  /* 0x0000002d0200720c */ /* 0x000fe20003f84070 */
[--C-:B------:R-:W-:Y:S01]  /*1720*/  @!P5 IMAD.IADD R39, R39, 0x1, -R2.reuse ;  /* 0x000000012727d824 */ /* 0x100fe200078e0a02 */
[----:B------:R-:W-:Y:S01]  /*1730*/  ISETP.GE.AND P5, PT, R42, RZ, PT ;  /* 0x000000ff2a00720c */ /* 0x000fe20003fa6270 */
[C---:B------:R-:W-:Y:S01]  /*1740*/  VIADD R20, R5.reuse, 0x24 ;  /* 0x0000002405147836 */ /* 0x040fe20000000000 */
[C---:B------:R-:W-:Y:S01]  /*1750*/  ISETP.GT.U32.AND P3, PT, R2.reuse, R19, PT ;  /* 0x000000130200720c */ /* 0x040fe20003f64070 */
[----:B------:R-:W-:Y:S01]  /*1760*/  @!P0 IMAD.MOV R39, RZ, RZ, -R39 ;  /* 0x000000ffff278224 */ /* 0x000fe200078e0a27 */
[----:B------:R-:W-:Y:S01]  /*1770*/  ISETP.GT.U32.AND P0, PT, R2, R43, PT ;  /* 0x0000002b0200720c */ /* 0x000fe20003f04070 */
[C---:B------:R-:W-:Y:S01]  /*1780*/  VIADD R30, R5.reuse, 0x20 ;  /* 0x00000020051e7836 */ /* 0x040fe20000000000 */
[----:B------:R-:W-:Y:S01]  /*1790*/  IABS R47, R20 ;  /* 0x00000014002f7213 */ /* 0x000fe20000000000 */
[C---:B------:R-:W-:Y:S01]  /*17a0*/  VIADD R40, R5.reuse, 0x18 ;  /* 0x0000001805287836 */ /* 0x040fe20000000000 */
[----:B------:R-:W-:Y:S01]  /*17b0*/  ISETP.GE.AND P1, PT, R20, RZ, PT ;  /* 0x000000ff1400720c */ /* 0x000fe20003f26270 */
[----:B------:R-:W-:Y:S01]  /*17c0*/  VIADD R36, R5, 0x1c ;  /* 0x0000001c05247836 */ /* 0x000fe20000000000 */
[----:B------:R-:W-:Y:S01]  /*17d0*/  IABS R32, R30 ;  /* 0x0000001e00207213 */ /* 0x000fe20000000000 */
[----:B------:R-:W-:Y:S01]  /*17e0*/  @!P4 IMAD.IADD R45, R45, 0x1, -R2 ;  /* 0x000000012d2dc824 */ /* 0x000fe200078e0a02 */
[----:B------:R-:W-:Y:S01]  /*17f0*/  IABS R51, R40 ;  /* 0x0000002800337213 */ /* 0x000fe20000000000 */
[----:B------:R-:W-:Y:S01]  /*1800*/  IMAD.HI.U32 R20, R3, R47, RZ ;  /* 0x0000002f03147227 */ /* 0x000fe200078e00ff */
[----:B------:R-:W-:-:S02]  /*1810*/  IABS R49, R36 ;  /* 0x0000002400317213 */ /* 0x000fc40000000000 */
[----:B------:R-:W-:Y:S01]  /*1820*/  ISETP.GT.U32.AND P4, PT, R2, R45, PT ;  /* 0x0000002d0200720c */ /* 0x000fe20003f84070 */
[----:B------:R-:W-:Y:S01]  /*1830*/  @!P3 IMAD.IADD R19, R19, 0x1, -R2 ;  /* 0x000000011313b824 */ /* 0x000fe200078e0a02 */
[----:B------:R-:W-:Y:S01]  /*1840*/  ISETP.GE.AND P3, PT, R30, RZ, PT ;  /* 0x000000ff1e00720c */ /* 0x000fe20003f66270 */
[----:B------:R-:W-:-:S04]  /*1850*/  IMAD.HI.U32 R18, R3, R32, RZ ;  /* 0x0000002003127227 */ /* 0x000fc800078e00ff */
[----:B------:R-:W-:Y:S02]  /*1860*/  IMAD.MOV.U32 R30, RZ, RZ, R19 ;  /* 0x000000ffff1e7224 */ /* 0x000fe400078e0013 */
[----:B------:R-:W-:Y:S02]  /*1870*/  @!P0 IMAD.IADD R43, R43, 0x1, -R2 ;  /* 0x000000012b2b8824 */ /* 0x000fe400078e0a02 */
[----:B------:R-:W-:Y:S02]  /*1880*/  IMAD.MOV R20, RZ, RZ, -R20 ;  /* 0x000000ffff147224 */ /* 0x000fe400078e0a14 */
[----:B------:R-:W-:Y:S01]  /*1890*/  IMAD.MOV R19, RZ, RZ, -R18 ;  /* 0x000000ffff137224 */ /* 0x000fe200078e0a12 */
[C---:B------:R-:W-:Y:S01]  /*18a0*/  ISETP.GT.U32.AND P0, PT, R2.reuse, R43, PT ;  /* 0x0000002b0200720c */ /* 0x040fe20003f04070 */
[C---:B------:R-:W-:Y:S02]  /*18b0*/  IMAD R47, R2.reuse, R20, R47 ;  /* 0x00000014022f7224 */ /* 0x040fe400078e022f */
[----:B------:R-:W-:-:S02]  /*18c0*/  IMAD R19, R2, R19, R32 ;  /* 0x0000001302137224 */ /* 0x000fc400078e0220 */
[----:B------:R-:W-:Y:S01]  /*18d0*/  @!P5 IMAD.MOV R30, RZ, RZ, -R30 ;  /* 0x000000ffff1ed224 */ /* 0x000fe200078e0a1e */
[C---:B------:R-:W-:Y:S01]  /*18e0*/  ISETP.GT.U32.AND P5, PT, R2.reuse, R47, PT ;  /* 0x0000002f0200720c */ /* 0x040fe20003fa4070 */
[----:B------:R-:W-:Y:S01]  /*18f0*/  @!P4 IMAD.IADD R45, R45, 0x1, -R2 ;  /* 0x000000012d2dc824 */ /* 0x000fe200078e0a02 */
[----:B------:R-:W-:Y:S01]  /*1900*/  ISETP.GT.U32.AND P4, PT, R2, R19, PT ;  /* 0x000000130200720c */ /* 0x000fe20003f84070 */
[----:B------:R-:W-:-:S04]  /*1910*/  IMAD.HI.U32 R18, R3, R51, RZ ;  /* 0x0000003303127227 */ /* 0x000fc800078e00ff */
[----:B------:R-:W-:Y:S01]  /*1920*/  @!P0 IMAD.IADD R43, R43, 0x1, -R2 ;  /* 0x000000012b2b8824 */ /* 0x000fe200078e0a02 */
[----:B------:R-:W-:Y:S01]  /*1930*/  ISETP.GE.AND P0, PT, R36, RZ, PT ;  /* 0x000000ff2400720c */ /* 0x000fe20003f06270 */
[----:B------:R-:W-:Y:S02]  /*1940*/  IMAD.MOV R36, RZ, RZ, -R18 ;  /* 0x000000ffff247224 */ /* 0x000fe400078e0a12 */
[----:B------:R-:W-:Y:S02]  /*1950*/  VIADD R42, R5, 0x14 ;  /* 0x00000014052a7836 */ /* 0x000fe40000000000 */
[----:B------:R-:W-:-:S03]  /*1960*/  IMAD.HI.U32 R20, R3, R49, RZ ;  /* 0x0000003103147227 */ /* 0x000fc600078e00ff */
[----:B------:R-:W-:Y:S01]  /*1970*/  IABS R53, R42 ;  /* 0x0000002a00357213 */ /* 0x000fe20000000000 */
[----:B------:R-:W-:Y:S02]  /*1980*/  VIADD R44, R5, 0x10 ;  /* 0x00000010052c7836 */ /* 0x000fe40000000000 */
[--C-:B------:R-:W-:Y:S02]  /*1990*/  @!P5 IMAD.IADD R47, R47, 0x1, -R2.reuse ;  /* 0x000000012f2fd824 */ /* 0x100fe400078e0a02 */
[----:B------:R-:W-:Y:S01]  /*19a0*/  @!P4 IMAD.IADD R19, R19, 0x1, -R2 ;  /* 0x000000011313c824 */ /* 0x000fe200078e0a02 */
[----:B------:R-:W-:Y:S01]  /*19b0*/  IABS R55, R44 ;  /* 0x0000002c00377213 */ /* 0x000fe20000000000 */
[C---:B------:R-:W-:Y:S01]  /*19c0*/  IMAD R51, R2.reuse, R36, R51 ;  /* 0x0000002402337224 */ /* 0x040fe200078e0233 */
[C---:B------:R-:W-:Y:S01]  /*19d0*/  ISETP.GT.U32.AND P5, PT, R2.reuse, R47, PT ;  /* 0x0000002f0200720c */ /* 0x040fe20003fa4070 */
[----:B------:R-:W-:Y:S01]  /*19e0*/  IMAD.MOV R20, RZ, RZ, -R20 ;  /* 0x000000ffff147224 */ /* 0x000fe200078e0a14 */
[----:B------:R-:W-:Y:S01]  /*19f0*/  SHF.R.S32.HI R36, RZ, 0x6, R0 ;  /* 0x00000006ff247819 */ /* 0x000fe20000011400 */
[----:B------:R-:W-:Y:S01]  /*1a00*/  VIADD R46, R5, 0xc ;  /* 0x0000000c052e7836 */ /* 0x000fe20000000000 */
[C---:B------:R-:W-:Y:S01]  /*1a10*/  ISETP.GT.U32.AND P4, PT, R2.reuse, R51, PT ;  /* 0x000000330200720c */ /* 0x040fe20003f84070 */
[----:B------:R-:W-:Y:S01]  /*1a20*/  @!P6 IMAD.MOV R43, RZ, RZ, -R43 ;  /* 0x000000ffff2be224 */ /* 0x000fe200078e0a2b */
[C---:B------:R-:W-:Y:S01]  /*1a30*/  ISETP.GT.U32.AND P6, PT, R2.reuse, R19, PT ;  /* 0x000000130200720c */ /* 0x040fe20003fc4070 */
[----:B------:R-:W-:Y:S01]  /*1a40*/  IMAD R49, R2, R20, R49 ;  /* 0x0000001402317224 */ /* 0x000fe200078e0231 */
[----:B------:R-:W-:Y:S01]  /*1a50*/  IABS R57, R46 ;  /* 0x0000002e00397213 */ /* 0x000fe20000000000 */
[----:B------:R-:W-:-:S04]  /*1a60*/  IMAD.HI.U32 R20, R3, R53, RZ ;  /* 0x0000003503147227 */ /* 0x000fc800078e00ff */
[----:B------:R-:W-:-:S04]  /*1a70*/  IMAD.HI.U32 R32, R3, R55, RZ ;  /* 0x0000003703207227 */ /* 0x000fc800078e00ff */
[----:B------:R-:W-:Y:S02]  /*1a80*/  IMAD.MOV R20, RZ, RZ, -R20 ;  /* 0x000000ffff147224 */ /* 0x000fe400078e0a14 */
[----:B------:R-:W-:Y:S02]  /*1a90*/  IMAD.MOV R32, RZ, RZ, -R32 ;  /* 0x000000ffff207224 */ /* 0x000fe400078e0a20 */
[----:B------:R-:W-:-:S04]  /*1aa0*/  IMAD.HI.U32 R18, R3, R57, RZ ;  /* 0x0000003903127227 */ /* 0x000fc800078e00ff */
[----:B------:R-:W-:Y:S02]  /*1ab0*/  VIADD R48, R5, 0x8 ;  /* 0x0000000805307836 */ /* 0x000fe40000000000 */
[C---:B------:R-:W-:Y:S02]  /*1ac0*/  IMAD R53, R2.reuse, R20, R53 ;  /* 0x0000001402357224 */ /* 0x040fe400078e0235 */
[----:B------:R-:W-:Y:S01]  /*1ad0*/  @!P5 IMAD.IADD R47, R47, 0x1, -R2 ;  /* 0x000000012f2fd824 */ /* 0x000fe200078e0a02 */
[C---:B------:R-:W-:Y:S01]  /*1ae0*/  ISETP.GT.U32.AND P5, PT, R2.reuse, R49, PT ;  /* 0x000000310200720c */ /* 0x040fe20003fa4070 */
[C---:B------:R-:W-:Y:S01]  /*1af0*/  IMAD R55, R2.reuse, R32, R55 ;  /* 0x0000002002377224 */ /* 0x040fe200078e0237 */
[----:B------:R-:W-:Y:S01]  /*1b00*/  IABS R38, R48 ;  /* 0x0000003000267213 */ /* 0x000fe20000000000 */
[----:B------:R-:W-:Y:S02]  /*1b10*/  IMAD.MOV R20, RZ, RZ, -R18 ;  /* 0x000000ffff147224 */ /* 0x000fe400078e0a12 */
[--C-:B------:R-:W-:Y:S01]  /*1b20*/  @!P6 IMAD.IADD R19, R19, 0x1, -R2.reuse ;  /* 0x000000011313e824 */ /* 0x100fe200078e0a02 */
[----:B------:R-:W-:Y:S01]  /*1b30*/  ISETP.GT.U32.AND P6, PT, R2, R53, PT ;  /* 0x000000350200720c */ /* 0x000fe20003fc4070 */
[----:B------:R-:W-:-:S02]  /*1b40*/  @!P4 IMAD.IADD R51, R51, 0x1, -R2 ;  /* 0x000000013333c824 */ /* 0x000fc400078e0a02 */
[C---:B------:R-:W-:Y:S02]  /*1b50*/  IMAD R57, R2.reuse, R20, R57 ;  /* 0x0000001402397224 */ /* 0x040fe400078e0239 */
[----:B------:R-:W-:Y:S02]  /*1b60*/  IMAD.MOV.U32 R32, RZ, RZ, R19 ;  /* 0x000000ffff207224 */ /* 0x000fe400078e0013 */
[----:B------:R-:W-:Y:S01]  /*1b70*/  @!P1 IMAD.MOV R47, RZ, RZ, -R47 ;  /* 0x000000ffff2f9224 */ /* 0x000fe200078e0a2f */
[C---:B------:R-:W-:Y:S01]  /*1b80*/  ISETP.GT.U32.AND P1, PT, R2.reuse, R55, PT ;  /* 0x000000370200720c */ /* 0x040fe20003f24070 */
[----:B------:R-:W-:Y:S01]  /*1b90*/  @!P2 IMAD.MOV R45, RZ, RZ, -R45 ;  /* 0x000000ffff2da224 */ /* 0x000fe200078e0a2d */
[----:B------:R-:W-:Y:S01]  /*1ba0*/  ISETP.GT.U32.AND P2, PT, R2, R51, PT ;  /* 0x000000330200720c */ /* 0x000fe20003f44070 */
[----:B------:R-:W-:-:S04]  /*1bb0*/  IMAD.HI.U32 R18, R3, R38, RZ ;  /* 0x0000002603127227 */ /* 0x000fc800078e00ff */
[----:B------:R-:W-:Y:S01]  /*1bc0*/  @!P3 IMAD.MOV R32, RZ, RZ, -R32 ;  /* 0x000000ffff20b224 */ /* 0x000fe200078e0a20 */
[C---:B------:R-:W-:Y:S01]  /*1bd0*/  ISETP.GT.U32.AND P3, PT, R2.reuse, R57, PT ;  /* 0x000000390200720c */ /* 0x040fe20003f64070 */
[----:B------:R-:W-:Y:S02]  /*1be0*/  IMAD.MOV R59, RZ, RZ, -R18 ;  /* 0x000000ffff3b7224 */ /* 0x000fe400078e0a12 */
[----:B------:R-:W-:Y:S02]  /*1bf0*/  VIADD R18, R5, 0x4 ;  /* 0x0000000405127836 */ /* 0x000fe40000000000 */
[----:B------:R-:W-:Y:S01]  /*1c00*/  @!P5 IMAD.IADD R49, R49, 0x1, -R2 ;  /* 0x000000013131d824 */ /* 0x000fe200078e0a02 */
[----:B------:R-:W-:Y:S01]  /*1c10*/  ISETP.GE.AND P5, PT, R5, RZ, PT ;  /* 0x000000ff0500720c */ /* 0x000fe20003fa6270 */
[C---:B------:R-:W-:Y:S01]  /*1c20*/  IMAD R5, R2.reuse, R59, R38 ;  /* 0x0000003b02057224 */ /* 0x040fe200078e0226 */
[----:B------:R-:W-:Y:S01]  /*1c30*/  IABS R59, R18 ;  /* 0x00000012003b7213 */ /* 0x000fe20000000000 */
[--C-:B------:R-:W-:Y:S01]  /*1c40*/  @!P1 IMAD.IADD R55, R55, 0x1, -R2.reuse ;  /* 0x0000000137379824 */ /* 0x100fe200078e0a02 */
[----:B------:R-:W-:Y:S01]  /*1c50*/  ISETP.GT.U32.AND P4, PT, R2, R49, PT ;  /* 0x000000310200720c */ /* 0x000fe20003f84070 */
[----:B------:R-:W-:Y:S01]  /*1c60*/  @!P2 IMAD.IADD R51, R51, 0x1, -R2 ;  /* 0x000000013333a824 */ /* 0x000fe200078e0a02 */
[----:B------:R-:W-:Y:S01]  /*1c70*/  ISETP.GE.AND P2, PT, R40, RZ, PT ;  /* 0x000000ff2800720c */ /* 0x000fe20003f46270 */
[----:B------:R-:W-:-:S04]  /*1c80*/  IMAD.HI.U32 R20, R3, R59, RZ ;  /* 0x0000003b03147227 */ /* 0x000fc800078e00ff */
[----:B------:R-:W-:Y:S01]  /*1c90*/  @!P3 IMAD.IADD R57, R57, 0x1, -R2 ;  /* 0x000000013939b824 */ /* 0x000fe200078e0a02 */
[----:B------:R-:W-:Y:S01]  /*1ca0*/  ISETP.GT.U32.AND P3, PT, R2, R55, PT ;  /* 0x000000370200720c */ /* 0x000fe20003f64070 */
[----:B------:R-:W-:-:S04]  /*1cb0*/  IMAD.HI.U32 R3, R3, R61, RZ ;  /* 0x0000003d03037227 */ /* 0x000fc800078e00ff */
[----:B------:R-:W-:Y:S02]  /*1cc0*/  IMAD.MOV R20, RZ, RZ, -R20 ;  /* 0x000000ffff147224 */ /* 0x000fe400078e0a14 */
[----:B------:R-:W-:Y:S02]  /*1cd0*/  IMAD.MOV R19, RZ, RZ, -R3 ;  /* 0x000000ffff137224 */ /* 0x000fe400078e0a03 */
[C---:B------:R-:W-:Y:S02]  /*1ce0*/  IMAD R59, R2.reuse, R20, R59 ;  /* 0x00000014023b7224 */ /* 0x040fe400078e023b */
[C---:B------:R-:W-:Y:S02]  /*1cf0*/  IMAD R61, R2.reuse, R19, R61 ;  /* 0x00000013023d7224 */ /* 0x040fe400078e023d */
[----:B------:R-:W-:Y:S01]  /*1d00*/  @!P2 IMAD.MOV R51, RZ, RZ, -R51 ;  /* 0x000000ffff33a224 */ /* 0x000fe200078e0a33 */
[C---:B------:R-:W-:Y:S01]  /*1d10*/  ISETP.GT.U32.AND P2, PT, R2.reuse, R59, PT ;  /* 0x0000003b0200720c */ /* 0x040fe20003f44070 */
[----:B------:R-:W-:Y:S01]  /*1d20*/  @!P3 IMAD.IADD R55, R55, 0x1, -R2 ;  /* 0x000000013737b824 */ /* 0x000fe200078e0a02 */
[----:B------:R-:W-:Y:S01]  /*1d30*/  ISETP.GT.U32.AND P3, PT, R2, R61, PT ;  /* 0x0000003d0200720c */ /* 0x000fe20003f64070 */
[----:B------:R-:W-:-:S02]  /*1d40*/  IMAD.SHL.U32 R3, R0, 0x40, RZ ;  /* 0x0000004000037824 */ /* 0x000fc400078e00ff */
[--C-:B------:R-:W-:Y:S01]  /*1d50*/  @!P4 IMAD.IADD R49, R49, 0x1, -R2.reuse ;  /* 0x000000013131c824 */ /* 0x100fe200078e0a02 */
[----:B------:R-:W-:Y:S01]  /*1d60*/  ISETP.GT.U32.AND P4, PT, R2, R5, PT ;  /* 0x000000050200720c */ /* 0x000fe20003f84070 */
[----:B------:R-:W-:Y:S01]  /*1d70*/  IMAD.SHL.U32 R20, R0, 0x20, RZ ;  /* 0x0000002000147824 */ /* 0x000fe200078e00ff */
[----:B------:R-:W-:Y:S01]  /*1d80*/  LOP3.LUT R3, R3, 0x1c0, RZ, 0xc0, !PT ;  /* 0x000001c003037812 */ /* 0x000fe200078ec0ff */
[--C-:B------:R-:W-:Y:S01]  /*1d90*/  @!P6 IMAD.IADD R53, R53, 0x1, -R2.reuse ;  /* 0x000000013535e824 */ /* 0x100fe200078e0a02 */
[----:B------:R-:W-:Y:S01]  /*1da0*/  ISETP.GE.AND P6, PT, R42, RZ, PT ;  /* 0x000000ff2a00720c */ /* 0x000fe20003fc6270 */
[----:B------:R-:W-:Y:S01]  /*1db0*/  @!P0 IMAD.MOV R49, RZ, RZ, -R49 ;  /* 0x000000ffff318224 */ /* 0x000fe200078e0a31 */
[----:B------:R-:W-:Y:S01]  /*1dc0*/  LOP3.LUT R20, R20, 0x60, RZ, 0xc0, !PT ;  /* 0x0000006014147812 */ /* 0x000fe200078ec0ff */
[----:B------:R-:W-:Y:S01]  /*1dd0*/  VIADD R3, R3, UR5 ;  /* 0x0000000503037c36 */ /* 0x000fe20008000000 */
[C---:B------:R-:W-:Y:S01]  /*1de0*/  ISETP.GT.U32.AND P1, PT, R2.reuse, R53, PT ;  /* 0x000000350200720c */ /* 0x040fe20003f24070 */
[--C-:B------:R-:W-:Y:S01]  /*1df0*/  @!P2 IMAD.IADD R59, R59, 0x1, -R2.reuse ;  /* 0x000000013b3ba824 */ /* 0x100fe200078e0a02 */
[----:B------:R-:W-:Y:S01]  /*1e00*/  ISETP.GT.U32.AND P0, PT, R2, R57, PT ;  /* 0x000000390200720c */ /* 0x000fe20003f04070 */
[----:B------:R-:W-:-:S02]  /*1e10*/  @!P3 IMAD.IADD R61, R61, 0x1, -R2 ;  /* 0x000000013d3db824 */ /* 0x000fc400078e0a02 */
[----:B------:R-:W-:Y:S01]  /*1e20*/  IMAD R63, R4, 0x10, R3 ;  /* 0x00000010043f7824 */ /* 0x000fe200078e0203 */
[----:B------:R-:W-:Y:S01]  /*1e30*/  SHF.R.S32.HI R3, RZ, 0x2, R0 ;  /* 0x00000002ff037819 */ /* 0x000fe20000011400 */
[--C-:B------:R-:W-:Y:S01]  /*1e40*/  @!P4 IMAD.IADD R5, R5, 0x1, -R2.reuse ;  /* 0x000000010505c824 */ /* 0x100fe200078e0a02 */
[----:B------:R-:W-:Y:S01]  /*1e50*/  ISETP.GT.U32.AND P2, PT, R2, R59, PT ;  /* 0x0000003b0200720c */ /* 0x000fe20003f44070 */
[----:B------:R-:W-:Y:S01]  /*1e60*/  IMAD.SHL.U32 R4, R0, 0x10, RZ ;  /* 0x0000001000047824 */ /* 0x000fe200078e00ff */
[----:B------:R-:W-:Y:S01]  /*1e70*/  ISETP.GT.U32.AND P3, PT, R2, R61, PT ;  /* 0x0000003d0200720c */ /* 0x000fe20003f64070 */
[C---:B------:R-:W-:Y:S01]  /*1e80*/  IMAD.SHL.U32 R19, R0.reuse, 0x2, RZ ;  /* 0x0000000200137824 */ /* 0x040fe200078e00ff */
[----:B------:R-:W-:Y:S01]  /*1e90*/  SGXT R3, R3, 0x1 ;  /* 0x000000010303781a */ /* 0x000fe20000000200 */
[----:B------:R-:W-:Y:S01]  /*1ea0*/  IMAD.SHL.U32 R38, R0, 0x8, RZ ;  /* 0x0000000800267824 */ /* 0x000fe200078e00ff */
[----:B------:R-:W-:Y:S01]  /*1eb0*/  ISETP.GT.U32.AND P4, PT, R2, R5, PT ;  /* 0x000000050200720c */ /* 0x000fe20003f84070 */
[--C-:B------:R-:W-:Y:S01]  /*1ec0*/  @!P1 IMAD.IADD R53, R53, 0x1, -R2.reuse ;  /* 0x0000000135359824 */ /* 0x100fe200078e0a02 */
[----:B------:R-:W-:Y:S01]  /*1ed0*/  SGXT R0, R36, 0x1 ;  /* 0x000000012400781a */ /* 0x000fe20000000200 */
[--C-:B------:R-:W-:Y:S01]  /*1ee0*/  @!P0 IMAD.IADD R57, R57, 0x1, -R2.reuse ;  /* 0x0000000139398824 */ /* 0x100fe200078e0a02 */
[----:B------:R-:W-:Y:S01]  /*1ef0*/  LOP3.LUT R36, R20, 0x90, R3, 0xf8, !PT ;  /* 0x0000009014247812 */ /* 0x000fe200078ef803 */
[----:B------:R-:W-:Y:S01]  /*1f00*/  @!P6 IMAD.MOV R53, RZ, RZ, -R53 ;  /* 0x000000ffff35e224 */ /* 0x000fe200078e0a35 */
[----:B------:R-:W-:Y:S01]  /*1f10*/  LOP3.LUT R4, R4, 0x100, RZ, 0xc0, !PT ;  /* 0x0000010004047812 */ /* 0x000fe200078ec0ff */
[--C-:B------:R-:W-:Y:S01]  /*1f20*/  @!P2 IMAD.IADD R59, R59, 0x1, -R2.reuse ;  /* 0x000000013b3ba824 */ /* 0x100fe200078e0a02 */
[----:B------:R-:W-:Y:S01]  /*1f30*/  LOP3.LUT R3, R36, 0x10, R19, 0x78, !PT ;  /* 0x0000001024037812 */ /* 0x000fe200078e7813 */
[----:B------:R-:W-:Y:S01]  /*1f40*/  @!P3 IMAD.IADD R61, R61, 0x1, -R2 ;  /* 0x000000013d3db824 */ /* 0x000fe200078e0a02 */
[----:B------:R-:W-:Y:S01]  /*1f50*/  ISETP.GE.AND P2, PT, R18, RZ, PT ;  /* 0x000000ff1200720c */ /* 0x000fe20003f46270 */
[----:B------:R-:W2:Y:S01]  /*1f60*/  LDC R36, c[0x0][0x3b0] ;  /* 0x0000ec00ff247b82 */ /* 0x000ea20000000800 */
[----:B------:R-:W-:Y:S01]  /*1f70*/  IADD3 R18, PT, PT, R3, UR5, R4 ;  /* 0x0000000503127c10 */ /* 0x000fe2000fffe004 */
[----:B------:R-:W-:Y:S01]  /*1f80*/  @!P4 IMAD.IADD R5, R5, 0x1, -R2 ;  /* 0x000000010505c824 */ /* 0x000fe200078e0a02 */
[----:B------:R-:W-:Y:S01]  /*1f90*/  ISETP.NE.AND P3, PT, R17, RZ, PT ;  /* 0x000000ff1100720c */ /* 0x000fe20003f65270 */
[----:B------:R-:W-:Y:S01]  /*1fa0*/  @!P5 IMAD.MOV R61, RZ, RZ, -R61 ;  /* 0x000000ffff3dd224 */ /* 0x000fe200078e0a3d */
[----:B------:R-:W-:Y:S01]  /*1fb0*/  LOP3.LUT R3, RZ, R17, RZ, 0x33, !PT ;  /* 0x00000011ff037212 */ /* 0x000fe200078e33ff */
[----:B-1----:R-:W-:Y:S01]  /*1fc0*/  IMAD R34, R34, UR10, RZ ;  /* 0x0000000a22227c24 */ /* 0x002fe2000f8e02ff */
[----:B------:R-:W-:-:S02]  /*1fd0*/  ISETP.GE.AND P1, PT, R44, RZ, PT ;  /* 0x000000ff2c00720c */ /* 0x000fc40003f26270 */
[C---:B------:R-:W-:Y:S01]  /*1fe0*/  SEL R2, R3.reuse, R28, !P3 ;  /* 0x0000001c03027207 */ /* 0x040fe20005800000 */
[----:B------:R-:W-:Y:S01]  /*1ff0*/  IMAD.WIDE R84, R34, 0x2, RZ ;  /* 0x0000000222547825 */ /* 0x000fe200078e02ff */
[C---:B------:R-:W-:Y:S02]  /*2000*/  SEL R4, R3.reuse, R29, !P3 ;  /* 0x0000001d03047207 */ /* 0x040fe40005800000 */
[----:B------:R-:W1:Y:S01]  /*2010*/  LDC.64 R28, c[0x0][0x388] ;  /* 0x0000e200ff1c7b82 */ /* 0x000e620000000a00 */
[----:B------:R-:W-:Y:S01]  /*2020*/  ISETP.GE.AND P0, PT, R46, RZ, PT ;  /* 0x000000ff2e00720c */ /* 0x000fe20003f06270 */
[----:B------:R-:W-:Y:S01]  /*2030*/  @!P2 IMAD.MOV R59, RZ, RZ, -R59 ;  /* 0x000000ffff3ba224 */ /* 0x000fe200078e0a3b */
[----:B------:R-:W-:Y:S02]  /*2040*/  ISETP.GE.AND P4, PT, R48, RZ, PT ;  /* 0x000000ff3000720c */ /* 0x000fe40003f86270 */
[----:B------:R-:W-:Y:S02]  /*2050*/  SEL R8, R3, R8, !P3 ;  /* 0x0000000803087207 */ /* 0x000fe40005800000 */
[----:B------:R-:W-:Y:S01]  /*2060*/  LOP3.LUT R38, R38, 0x30, R19, 0x48, !PT ;  /* 0x0000003026267812 */ /* 0x000fe200078e4813 */
[----:B------:R-:W-:Y:S01]  /*2070*/  @!P1 IMAD.MOV R55, RZ, RZ, -R55 ;  /* 0x000000ffff379224 */ /* 0x000fe200078e0a37 */
[----:B------:R-:W-:-:S02]  /*2080*/  LOP3.LUT R0, R0, 0x90, RZ, 0xc0, !PT ;  /* 0x0000009000007812 */ /* 0x000fc400078ec0ff */
[C---:B------:R-:W-:Y:S01]  /*2090*/  SEL R10, R3.reuse, R10, !P3 ;  /* 0x0000000a030a7207 */ /* 0x040fe20005800000 */
[----:B--2---:R-:W-:Y:S01]  /*20a0*/  IMAD R40, R8, R36, RZ ;  /* 0x0000002408287224 */ /* 0x004fe200078e02ff */
[C---:B------:R-:W-:Y:S01]  /*20b0*/  SEL R6, R3.reuse, R6, !P3 ;  /* 0x0000000603067207 */ /* 0x040fe20005800000 */
[----:B------:R-:W-:Y:S01]  /*20c0*/  @!P0 IMAD.MOV R57, RZ, RZ, -R57 ;  /* 0x000000ffff398224 */ /* 0x000fe200078e0a39 */
[C---:B------:R-:W-:Y:S01]  /*20d0*/  SEL R7, R3.reuse, R7, !P3 ;  /* 0x0000000703077207 */ /* 0x040fe20005800000 */
[----:B------:R-:W-:Y:S01]  /*20e0*/  @!P4 IMAD.MOV R5, RZ, RZ, -R5 ;  /* 0x000000ffff05c224 */ /* 0x000fe200078e0a05 */
[C---:B------:R-:W-:Y:S01]  /*20f0*/  SEL R16, R3.reuse, R16, !P3 ;  /* 0x0000001003107207 */ /* 0x040fe20005800000 */
[-C--:B------:R-:W-:Y:S01]  /*2100*/  IMAD R17, R6, R36.reuse, RZ ;  /* 0x0000002406117224 */ /* 0x080fe200078e02ff */
[----:B------:R-:W-:Y:S01]  /*2110*/  SEL R37, R3, R37, !P3 ;  /* 0x0000002503257207 */ /* 0x000fe20005800000 */
[-C--:B------:R-:W-:Y:S01]  /*2120*/  IMAD R7, R7, R36.reuse, RZ ;  /* 0x0000002407077224 */ /* 0x080fe200078e02ff */
[----:B------:R-:W-:Y:S01]  /*2130*/  LOP3.LUT R19, R0, 0x7e, R19, 0x78, !PT ;  /* 0x0000007e00137812 */ /* 0x000fe200078e7813 */
[----:B------:R-:W-:Y:S01]  /*2140*/  IMAD.IADD R0, R38, 0x1, R63 ;  /* 0x0000000126007824 */ /* 0x000fe200078e023f */
[C---:B------:R-:W-:Y:S01]  /*2150*/  SEL R11, R3.reuse, R11, !P3 ;  /* 0x0000000b030b7207 */ /* 0x040fe20005800000 */
[----:B------:R-:W-:Y:S01]  /*2160*/  IMAD R38, R10, R36, RZ ;  /* 0x000000240a267224 */ /* 0x000fe200078e02ff */
[C---:B------:R-:W-:Y:S01]  /*2170*/  SEL R12, R3.reuse, R12, !P3 ;  /* 0x0000000c030c7207 */ /* 0x040fe20005800000 */
[----:B------:R-:W-:Y:S01]  /*2180*/  IMAD R119, R16, R36, RZ ;  /* 0x0000002410777224 */ /* 0x000fe200078e02ff */
[----:B------:R-:W-:Y:S01]  /*2190*/  SEL R14, R3, R14, !P3 ;  /* 0x0000000e030e7207 */ /* 0x000fe20005800000 */
[-C--:B------:R-:W-:Y:S01]  /*21a0*/  IMAD R111, R37, R36.reuse, RZ ;  /* 0x00000024256f7224 */ /* 0x080fe200078e02ff */
[C---:B------:R-:W-:Y:S01]  /*21b0*/  SEL R9, R3.reuse, R9, !P3 ;  /* 0x0000000903097207 */ /* 0x040fe20005800000 */
[----:B------:R-:W2:Y:S01]  /*21c0*/  LDC R37, c[0x0][0x3a8] ;  /* 0x0000ea00ff257b82 */ /* 0x000ea20000000800 */
[----:B------:R-:W-:Y:S01]  /*21d0*/  SEL R13, R3, R13, !P3 ;  /* 0x0000000d030d7207 */ /* 0x000fe20005800000 */
[-C--:B------:R-:W-:Y:S01]  /*21e0*/  IMAD R42, R11, R36.reuse, RZ ;  /* 0x000000240b2a7224 */ /* 0x080fe200078e02ff */
[C---:B------:R-:W-:Y:S01]  /*21f0*/  SEL R15, R3.reuse, R15, !P3 ;  /* 0x0000000f030f7207 */ /* 0x040fe20005800000 */
[-C--:B------:R-:W-:Y:S01]  /*2200*/  IMAD R44, R12, R36.reuse, RZ ;  /* 0x000000240c2c7224 */ /* 0x080fe200078e02ff */
[----:B------:R-:W-:Y:S01]  /*2210*/  SEL R39, R3, R39, !P3 ;  /* 0x0000002703277207 */ /* 0x000fe20005800000 */
[----:B------:R-:W-:Y:S01]  /*2220*/  IMAD R48, R14, R36, RZ ;  /* 0x000000240e307224 */ /* 0x000fe200078e02ff */
[----:B-1----:R-:W-:Y:S01]  /*2230*/  LEA R10, P1, R40, R28, 0x1 ;  /* 0x0000001c280a7211 */ /* 0x002fe200078208ff */
[-C--:B------:R-:W-:Y:S01]  /*2240*/  IMAD R9, R9, R36.reuse, RZ ;  /* 0x0000002409097224 */ /* 0x080fe200078e02ff */
[----:B------:R-:W-:Y:S01]  /*2250*/  SEL R31, R3, R31, !P3 ;  /* 0x0000001f031f7207 */ /* 0x000fe20005800000 */
[-C--:B------:R-:W-:Y:S01]  /*2260*/  IMAD R46, R13, R36.reuse, RZ ;  /* 0x000000240d2e7224 */ /* 0x080fe200078e02ff */
[----:B------:R-:W-:Y:S01]  /*2270*/  SEL R33, R3, R33, !P3 ;  /* 0x0000002103217207 */ /* 0x000fe20005800000 */
[-C--:B------:R-:W-:Y:S01]  /*2280*/  IMAD R127, R15, R36.reuse, RZ ;  /* 0x000000240f7f7224 */ /* 0x080fe200078e02ff */
[----:B------:R-:W-:Y:S01]  /*2290*/  SEL R35, R3, R35, !P3 ;  /* 0x0000002303237207 */ /* 0x000fe20005800000 */
[-C--:B------:R-:W-:Y:S01]  /*22a0*/  IMAD R39, R39, R36.reuse, RZ ;  /* 0x0000002427277224 */ /* 0x080fe200078e02ff */
[C---:B------:R-:W-:Y:S01]  /*22b0*/  SEL R41, R3.reuse, R41, !P3 ;  /* 0x0000002903297207 */ /* 0x040fe20005800000 */
[----:B------:R-:W-:Y:S01]  /*22c0*/  IMAD R121, R2, R36, RZ ;  /* 0x0000002402797224 */ /* 0x000fe200078e02ff */
[C---:B------:R-:W-:Y:S01]  /*22d0*/  SEL R30, R3.reuse, R30, !P3 ;  /* 0x0000001e031e7207 */ /* 0x040fe20005800000 */
[-C--:B------:R-:W-:Y:S01]  /*22e0*/  IMAD R123, R4, R36.reuse, RZ ;  /* 0x00000024047b7224 */ /* 0x080fe200078e02ff */
[----:B------:R-:W-:Y:S01]  /*22f0*/  SEL R43, R3, R43, !P3 ;  /* 0x0000002b032b7207 */ /* 0x000fe20005800000 */
[-C--:B------:R-:W-:Y:S01]  /*2300*/  IMAD R31, R31, R36.reuse, RZ ;  /* 0x000000241f1f7224 */ /* 0x080fe200078e02ff */
[----:B------:R-:W-:Y:S01]  /*2310*/  SEL R45, R3, R45, !P3 ;  /* 0x0000002d032d7207 */ /* 0x000fe20005800000 */
[-C--:B------:R-:W-:Y:S01]  /*2320*/  IMAD R113, R33, R36.reuse, RZ ;  /* 0x0000002421717224 */ /* 0x080fe200078e02ff */
[----:B------:R-:W-:Y:S01]  /*2330*/  SEL R47, R3, R47, !P3 ;  /* 0x0000002f032f7207 */ /* 0x000fe20005800000 */
[----:B------:R-:W-:Y:S01]  /*2340*/  IMAD R35, R35, R36, RZ ;  /* 0x0000002423237224 */ /* 0x000fe200078e02ff */
[----:B------:R-:W-:Y:S01]  /*2350*/  SEL R32, R3, R32, !P3 ;  /* 0x0000002003207207 */ /* 0x000fe20005800000 */
[-C--:B------:R-:W-:Y:S01]  /*2360*/  IMAD R41, R41, R36.reuse, RZ ;  /* 0x0000002429297224 */ /* 0x080fe200078e02ff */
[C---:B------:R-:W-:Y:S01]  /*2370*/  SEL R49, R3.reuse, R49, !P3 ;  /* 0x0000003103317207 */ /* 0x040fe20005800000 */
[-C--:B------:R-:W-:Y:S01]  /*2380*/  IMAD R30, R30, R36.reuse, RZ ;  /* 0x000000241e1e7224 */ /* 0x080fe200078e02ff */
[C---:B------:R-:W-:Y:S01]  /*2390*/  SEL R51, R3.reuse, R51, !P3 ;  /* 0x0000003303337207 */ /* 0x040fe20005800000 */
[-C--:B------:R-:W-:Y:S01]  /*23a0*/  IMAD R95, R32, R36.reuse, RZ ;  /* 0x00000024205f7224 */ /* 0x080fe200078e02ff */
[----:B------:R-:W-:Y:S01]  /*23b0*/  SEL R53, R3, R53, !P3 ;  /* 0x0000003503357207 */ /* 0x000fe20005800000 */
        /* <DEDUP_REMOVED lines=11> */
[-C--:B------:R-:W-:Y:S01]  /*2470*/  LEA.HI.X.SX32 R11, R40, R29.reuse, 0x1, P1 ;  /* 0x0000001d280b7211 */ /* 0x080fe200008f0eff */
[----:B------:R-:W-:Y:S01]  /*2480*/  IMAD R55, R55, R36, RZ ;  /* 0x0000002437377224 */ /* 0x000fe200078e02ff */
[----:B------:R-:W-:Y:S01]  /*2490*/  LEA R16, P4, R17, R28, 0x1 ;  /* 0x0000001c11107211 */ /* 0x000fe200078808ff */
[----:B------:R-:W-:Y:S01]  /*24a0*/  IMAD R57, R57, R36, RZ ;  /* 0x0000002439397224 */ /* 0x000fe200078e02ff */
[----:B------:R-:W-:Y:S01]  /*24b0*/  LEA R14, P3, R38, R28, 0x1 ;  /* 0x0000001c260e7211 */ /* 0x000fe200078608ff */
[----:B------:R-:W-:Y:S01]  /*24c0*/  IMAD R105, R5, R36, RZ ;  /* 0x0000002405697224 */ /* 0x000fe200078e02ff */
[----:B------:R-:W-:Y:S01]  /*24d0*/  LEA R12, P2, R7, R28, 0x1 ;  /* 0x0000001c070c7211 */ /* 0x000fe200078408ff */
[----:B------:R-:W-:Y:S01]  /*24e0*/  IMAD R59, R59, R36, RZ ;  /* 0x000000243b3b7224 */ /* 0x000fe200078e02ff */
[----:B------:R-:W-:Y:S01]  /*24f0*/  LEA R118, P1, R119, R28, 0x1 ;  /* 0x0000001c77767211 */ /* 0x000fe200078208ff */
[----:B------:R-:W-:Y:S01]  /*2500*/  IMAD R36, R3, R36, RZ ;  /* 0x0000002403247224 */ /* 0x000fe200078e02ff */
[----:B------:R-:W-:Y:S01]  /*2510*/  LEA.HI.X.SX32 R17, R17, R29, 0x1, P4 ;  /* 0x0000001d11117211 */ /* 0x000fe200020f0eff */
[----:B--2---:R-:W-:Y:S01]  /*2520*/  IMAD R72, R22, R37, RZ ;  /* 0x0000002516487224 */ /* 0x004fe200078e02ff */
[----:B------:R-:W-:Y:S01]  /*2530*/  LEA.HI.X.SX32 R15, R38, R29, 0x1, P3 ;  /* 0x0000001d260f7211 */ /* 0x000fe200018f0eff */
[----:B------:R-:W-:Y:S01]  /*2540*/  IMAD R73, R23, R37, RZ ;  /* 0x0000002517497224 */ /* 0x000fe200078e02ff */
[-C--:B------:R-:W-:Y:S01]  /*2550*/  LEA.HI.X.SX32 R13, R7, R29.reuse, 0x1, P2 ;  /* 0x0000001d070d7211 */ /* 0x080fe200010f0eff */
[----:B------:R-:W1:Y:S01]  /*2560*/  LDC R38, c[0x0][0x3ac] ;  /* 0x0000eb00ff267b82 */ /* 0x000e620000000800 */
[----:B------:R-:W-:-:S02]  /*2570*/  LEA.HI.X.SX32 R119, R119, R29, 0x1, P1 ;  /* 0x0000001d77777211 */ /* 0x000fc400008f0eff */
[----:B------:R-:W-:Y:S02]  /*2580*/  CS2R R60, SRZ ;  /* 0x00000000003c7805 */ /* 0x000fe4000001ff00 */
[-C--:B------:R-:W-:Y:S02]  /*2590*/  LEA R8, P0, R9, R28.reuse, 0x1 ;  /* 0x0000001c09087211 */ /* 0x080fe400078008ff */
[----:B------:R-:W-:Y:S02]  /*25a0*/  CS2R R62, SRZ ;  /* 0x00000000003e7805 */ /* 0x000fe4000001ff00 */
[-C--:B------:R-:W-:Y:S01]  /*25b0*/  LEA R6, P6, R42, R28.reuse, 0x1 ;  /* 0x0000001c2a067211 */ /* 0x080fe200078c08ff */
[----:B------:R-:W-:Y:S01]  /*25c0*/  IMAD.SHL.U32 R76, R37, 0x20, RZ ;  /* 0x00000020254c7824 */ /* 0x000fe200078e00ff */
[-C--:B------:R-:W-:Y:S02]  /*25d0*/  LEA R4, P5, R44, R28.reuse, 0x1 ;  /* 0x0000001c2c047211 */ /* 0x080fe400078a08ff */
[----:B------:R-:W-:-:S02]  /*25e0*/  LEA R2, P4, R46, R28, 0x1 ;  /* 0x0000001c2e027211 */ /* 0x000fc400078808ff */
[-C--:B------:R-:W-:Y:S02]  /*25f0*/  LEA R32, P3, R48, R28.reuse, 0x1 ;  /* 0x0000001c30207211 */ /* 0x080fe400078608ff */
[-C--:B------:R-:W-:Y:S02]  /*2600*/  LEA R126, P2, R127, R28.reuse, 0x1 ;  /* 0x0000001c7f7e7211 */ /* 0x080fe400078408ff */
[----:B------:R-:W-:Y:S02]  /*2610*/  LEA R106, P1, R39, R28, 0x1 ;  /* 0x0000001c276a7211 */ /* 0x000fe400078208ff */
[-C--:B------:R-:W-:Y:S02]  /*2620*/  LEA.HI.X.SX32 R9, R9, R29.reuse, 0x1, P0 ;  /* 0x0000001d09097211 */ /* 0x080fe400000f0eff */
[-C--:B------:R-:W-:Y:S02]  /*2630*/  LEA.HI.X.SX32 R7, R42, R29.reuse, 0x1, P6 ;  /* 0x0000001d2a077211 */ /* 0x080fe400030f0eff */
[----:B------:R-:W-:-:S02]  /*2640*/  LEA.HI.X.SX32 R5, R44, R29, 0x1, P5 ;  /* 0x0000001d2c057211 */ /* 0x000fc400028f0eff */
[-C--:B------:R-:W-:Y:S01]  /*2650*/  LEA.HI.X.SX32 R3, R46, R29.reuse, 0x1, P4 ;  /* 0x0000001d2e037211 */ /* 0x080fe200020f0eff */
[----:B-1----:R-:W-:Y:S01]  /*2660*/  IMAD R77, R25, R38, RZ ;  /* 0x00000026194d7224 */ /* 0x002fe200078e02ff */
[-C--:B------:R-:W-:Y:S01]  /*2670*/  LEA.HI.X.SX32 R33, R48, R29.reuse, 0x1, P3 ;  /* 0x0000001d30217211 */ /* 0x080fe200018f0eff */
[----:B------:R-:W-:Y:S01]  /*2680*/  IMAD.SHL.U32 R125, R38, 0x20, RZ ;  /* 0x00000020267d7824 */ /* 0x000fe200078e00ff */
[-C--:B------:R-:W-:Y:S02]  /*2690*/  LEA.HI.X.SX32 R127, R127, R29.reuse, 0x1, P2 ;  /* 0x0000001d7f7f7211 */ /* 0x080fe400010f0eff */
[----:B------:R-:W-:Y:S02]  /*26a0*/  LEA.HI.X.SX32 R107, R39, R29, 0x1, P1 ;  /* 0x0000001d276b7211 */ /* 0x000fe400008f0eff */
[-C--:B------:R-:W-:Y:S02]  /*26b0*/  LEA R120, P0, R121, R28.reuse, 0x1 ;  /* 0x0000001c79787211 */ /* 0x080fe400078008ff */
[----:B------:R-:W-:-:S02]  /*26c0*/  LEA R122, P6, R123, R28, 0x1 ;  /* 0x0000001c7b7a7211 */ /* 0x000fc400078c08ff */
[-C--:B------:R-:W-:Y:S02]  /*26d0*/  LEA R116, P5, R31, R28.reuse, 0x1 ;  /* 0x0000001c1f747211 */ /* 0x080fe400078a08ff */
[-C--:B------:R-:W-:Y:S02]  /*26e0*/  LEA R112, P4, R113, R28.reuse, 0x1 ;  /* 0x0000001c71707211 */ /* 0x080fe400078808ff */
[-C--:B------:R-:W-:Y:S02]  /*26f0*/  LEA R114, P3, R35, R28.reuse, 0x1 ;  /* 0x0000001c23727211 */ /* 0x080fe400078608ff */
[-C--:B------:R-:W-:Y:S02]  /*2700*/  LEA R110, P2, R111, R28.reuse, 0x1 ;  /* 0x0000001c6f6e7211 */ /* 0x080fe400078408ff */
[----:B------:R-:W-:Y:S02]  /*2710*/  LEA R98, P1, R49, R28, 0x1 ;  /* 0x0000001c31627211 */ /* 0x000fe400078208ff */
[----:B------:R-:W-:-:S02]  /*2720*/  LEA.HI.X.SX32 R121, R121, R29, 0x1, P0 ;  /* 0x0000001d79797211 */ /* 0x000fc400000f0eff */
[-C--:B------:R-:W-:Y:S02]  /*2730*/  LEA.HI.X.SX32 R123, R123, R29.reuse, 0x1, P6 ;  /* 0x0000001d7b7b7211 */ /* 0x080fe400030f0eff */
[-C--:B------:R-:W-:Y:S02]  /*2740*/  LEA.HI.X.SX32 R117, R31, R29.reuse, 0x1, P5 ;  /* 0x0000001d1f757211 */ /* 0x080fe400028f0eff */
[-C--:B------:R-:W-:Y:S02]  /*2750*/  LEA.HI.X.SX32 R113, R113, R29.reuse, 0x1, P4 ;  /* 0x0000001d71717211 */ /* 0x080fe400020f0eff */
[----:B------:R-:W-:Y:S01]  /*2760*/  LEA.HI.X.SX32 R115, R35, R29, 0x1, P3 ;  /* 0x0000001d23737211 */ /* 0x000fe200018f0eff */
[----:B------:R-:W-:Y:S01]  /*2770*/  IMAD R35, R26, R37, RZ ;  /* 0x000000251a237224 */ /* 0x000fe200078e02ff */
[-C--:B------:R-:W-:Y:S02]  /*2780*/  LEA.HI.X.SX32 R111, R111, R29.reuse, 0x1, P2 ;  /* 0x0000001d6f6f7211 */ /* 0x080fe400010f0eff */
[----:B------:R-:W-:-:S02]  /*2790*/  LEA.HI.X.SX32 R99, R49, R29, 0x1, P1 ;  /* 0x0000001d31637211 */ /* 0x000fc400008f0eff */
[-C--:B------:R-:W-:Y:S02]  /*27a0*/  LEA R108, P0, R41, R28.reuse, 0x1 ;  /* 0x0000001c296c7211 */ /* 0x080fe400078008ff */
[-C--:B------:R-:W-:Y:S02]  /*27b0*/  LEA R96, P6, R30, R28.reuse, 0x1 ;  /* 0x0000001c1e607211 */ /* 0x080fe400078c08ff */
[-C--:B------:R-:W-:Y:S02]  /*27c0*/  LEA R88, P5, R43, R28.reuse, 0x1 ;  /* 0x0000001c2b587211 */ /* 0x080fe400078a08ff */
[-C--:B------:R-:W-:Y:S02]  /*27d0*/  LEA R90, P4, R45, R28.reuse, 0x1 ;  /* 0x0000001c2d5a7211 */ /* 0x080fe400078808ff */
[-C--:B------:R-:W-:Y:S02]  /*27e0*/  LEA R78, P3, R47, R28.reuse, 0x1 ;  /* 0x0000001c2f4e7211 */ /* 0x080fe400078608ff */
[----:B------:R-:W-:-:S02]  /*27f0*/  LEA R94, P2, R95, R28, 0x1 ;  /* 0x0000001c5f5e7211 */ /* 0x000fc400078408ff */
[----:B------:R-:W-:Y:S02]  /*2800*/  LEA R92, P1, R36, R28, 0x1 ;  /* 0x0000001c245c7211 */ /* 0x000fe400078208ff */
[-C--:B------:R-:W-:Y:S02]  /*2810*/  LEA.HI.X.SX32 R109, R41, R29.reuse, 0x1, P0 ;  /* 0x0000001d296d7211 */ /* 0x080fe400000f0eff */
[-C--:B------:R-:W-:Y:S02]  /*2820*/  LEA.HI.X.SX32 R97, R30, R29.reuse, 0x1, P6 ;  /* 0x0000001d1e617211 */ /* 0x080fe400030f0eff */
[-C--:B------:R-:W-:Y:S02]  /*2830*/  LEA.HI.X.SX32 R89, R43, R29.reuse, 0x1, P5 ;  /* 0x0000001d2b597211 */ /* 0x080fe400028f0eff */
[----:B------:R-:W-:Y:S02]  /*2840*/  LEA.HI.X.SX32 R91, R45, R29, 0x1, P4 ;  /* 0x0000001d2d5b7211 */ /* 0x000fe400020f0eff */
[----:B------:R-:W-:-:S02]  /*2850*/  CS2R R44, SRZ ;  /* 0x00000000002c7805 */ /* 0x000fc4000001ff00 */
[-C--:B------:R-:W-:Y:S02]  /*2860*/  LEA.HI.X.SX32 R79, R47, R29.reuse, 0x1, P3 ;  /* 0x0000001d2f4f7211 */ /* 0x080fe400018f0eff */
[----:B------:R-:W-:Y:S02]  /*2870*/  CS2R R46, SRZ ;  /* 0x00000000002e7805 */ /* 0x000fe4000001ff00 */
[-C--:B------:R-:W-:Y:S02]  /*2880*/  LEA.HI.X.SX32 R95, R95, R29.reuse, 0x1, P2 ;  /* 0x0000001d5f5f7211 */ /* 0x080fe400010f0eff */
[----:B------:R-:W-:Y:S01]  /*2890*/  LEA.HI.X.SX32 R93, R36, R29, 0x1, P1 ;  /* 0x0000001d245d7211 */ /* 0x000fe200008f0eff */
[----:B------:R-:W-:Y:S01]  /*28a0*/  IMAD R36, R24, R37, RZ ;  /* 0x0000002518247224 */ /* 0x000fe200078e02ff */
[-C--:B------:R-:W-:Y:S02]  /*28b0*/  LEA R86, P0, R51, R28.reuse, 0x1 ;  /* 0x0000001c33567211 */ /* 0x080fe400078008ff */
[----:B------:R-:W-:-:S02]  /*28c0*/  LEA R100, P6, R53, R28, 0x1 ;  /* 0x0000001c35647211 */ /* 0x000fc400078c08ff */
[-C--:B------:R-:W-:Y:S02]  /*28d0*/  LEA R102, P5, R55, R28.reuse, 0x1 ;  /* 0x0000001c37667211 */ /* 0x080fe400078a08ff */
[-C--:B------:R-:W-:Y:S02]  /*28e0*/  LEA R80, P4, R57, R28.reuse, 0x1 ;  /* 0x0000001c39507211 */ /* 0x080fe400078808ff */
[-C--:B------:R-:W-:Y:S02]  /*28f0*/  LEA R104, P3, R105, R28.reuse, 0x1 ;  /* 0x0000001c69687211 */ /* 0x080fe400078608ff */
[----:B------:R-:W-:Y:S02]  /*2900*/  LEA R82, P2, R59, R28, 0x1 ;  /* 0x0000001c3b527211 */ /* 0x000fe400078408ff */
[-C--:B------:R-:W-:Y:S02]  /*2910*/  LEA.HI.X.SX32 R87, R51, R29.reuse, 0x1, P0 ;  /* 0x0000001d33577211 */ /* 0x080fe400000f0eff */
[----:B------:R-:W-:-:S02]  /*2920*/  LEA.HI.X.SX32 R101, R53, R29, 0x1, P6 ;  /* 0x0000001d35657211 */ /* 0x000fc400030f0eff */
[-C--:B------:R-:W-:Y:S02]  /*2930*/  LEA.HI.X.SX32 R103, R55, R29.reuse, 0x1, P5 ;  /* 0x0000001d37677211 */ /* 0x080fe400028f0eff */
[-C--:B------:R-:W-:Y:S02]  /*2940*/  LEA.HI.X.SX32 R81, R57, R29.reuse, 0x1, P4 ;  /* 0x0000001d39517211 */ /* 0x080fe400020f0eff */
[-C--:B------:R-:W-:Y:S02]  /*2950*/  LEA.HI.X.SX32 R105, R105, R29.reuse, 0x1, P3 ;  /* 0x0000001d69697211 */ /* 0x080fe400018f0eff */
[----:B------:R-:W-:Y:S02]  /*2960*/  LEA.HI.X.SX32 R83, R59, R29, 0x1, P2 ;  /* 0x0000001d3b537211 */ /* 0x000fe400010f0eff */
[-C--:B0-----:R-:W-:Y:S02]  /*2970*/  LEA R28, P0, R72, R74.reuse, 0x1 ;  /* 0x0000004a481c7211 */ /* 0x081fe400078008ff */
[----:B------:R-:W-:-:S02]  /*2980*/  LEA R29, P1, R73, R74, 0x1 ;  /* 0x0000004a491d7211 */ /* 0x000fc400078208ff */
[-C--:B------:R-:W-:Y:S02]  /*2990*/  LEA R30, P2, R36, R74.reuse, 0x1 ;  /* 0x0000004a241e7211 */ /* 0x080fe400078408ff */
[----:B------:R-:W-:Y:S02]  /*29a0*/  LEA R31, P3, R35, R74, 0x1 ;  /* 0x0000004a231f7211 */ /* 0x000fe400078608ff */
[-C--:B------:R-:W-:Y:S02]  /*29b0*/  LEA.HI.X.SX32 R72, R72, R75.reuse, 0x1, P0 ;  /* 0x0000004b48487211 */ /* 0x080fe400000f0eff */
[-C--:B------:R-:W-:Y:S02]  /*29c0*/  LEA.HI.X.SX32 R73, R73, R75.reuse, 0x1, P1 ;  /* 0x0000004b49497211 */ /* 0x080fe400008f0eff */
[-C--:B------:R-:W-:Y:S02]  /*29d0*/  LEA.HI.X.SX32 R74, R36, R75.reuse, 0x1, P2 ;  /* 0x0000004b244a7211 */ /* 0x080fe400010f0eff */
[----:B------:R-:W-:-:S02]  /*29e0*/  LEA.HI.X.SX32 R75, R35, R75, 0x1, P3 ;  /* 0x0000004b234b7211 */ /* 0x000fc400018f0eff */
[----:B------:R-:W-:-:S07]  /*29f0*/  LOP3.LUT R124, R19, 0x20, RZ, 0x3c, !PT ;  /* 0x00000020137c7812 */ /* 0x000fce00078e3cff */
.L_x_2:
[----:B------:R-:W-:Y:S02]  /*2a00*/  ISETP.GE.AND P0, PT, R26, UR7, PT ;  /* 0x000000071a007c0c */ /* 0x000fe4000bf06270 */
[C---:B------:R-:W-:Y:S02]  /*2a10*/  IADD3 R38, P3, PT, R84.reuse, R31, RZ ;  /* 0x0000001f54267210 */ /* 0x040fe40007f7e0ff */
[----:B------:R-:W-:Y:S02]  /*2a20*/  IADD3 R34, P1, PT, R84, R29, RZ ;  /* 0x0000001d54227210 */ /* 0x000fe40007f3e0ff */
[----:B------:R-:W-:Y:S01]  /*2a30*/  PRMT R56, RZ, 0x7610, R56 ;  /* 0x00007610ff387816 */ /* 0x000fe20000000038 */
[C---:B------:R-:W-:Y:S01]  /*2a40*/  IMAD.X R39, R85.reuse, 0x1, R75, P3 ;  /* 0x0000000155277824 */ /* 0x040fe200018e064b */
[----:B------:R-:W-:Y:S01]  /*2a50*/  ISETP.GE.AND P4, PT, R24, UR7, PT ;  /* 0x0000000718007c0c */ /* 0x000fe2000bf86270 */
[----:B------:R-:W-:Y:S01]  /*2a60*/  IMAD.X R35, R85, 0x1, R73, P1 ;  /* 0x0000000155237824 */ /* 0x000fe200008e0649 */
[----:B------:R-:W-:-:S02]  /*2a70*/  ISETP.GE.AND P5, PT, R23, UR7, PT ;  /* 0x0000000717007c0c */ /* 0x000fc4000bfa6270 */
[----:B------:R-:W-:Y:S01]  /*2a80*/  ISETP.GE.AND P1, PT, R22, UR7, PT ;  /* 0x0000000716007c0c */ /* 0x000fe2000bf26270 */
[----:B------:R-:W2:Y:S01]  /*2a90*/  @!P0 LDG.E.U16 R56, desc[UR8][R38.64] ;  /* 0x0000000826388981 */ /* 0x000ea2000c1e1500 */
[C---:B------:R-:W-:Y:S02]  /*2aa0*/  IADD3 R36, P2, PT, R84.reuse, R30, RZ ;  /* 0x0000001e54247210 */ /* 0x040fe40007f5e0ff */
[----:B------:R-:W-:Y:S02]  /*2ab0*/  IADD3 R40, P0, PT, R84, R28, RZ ;  /* 0x0000001c54287210 */ /* 0x000fe40007f1e0ff */
[----:B------:R-:W-:Y:S01]  /*2ac0*/  PRMT R58, RZ, 0x7610, R58 ;  /* 0x00007610ff3a7816 */ /* 0x000fe2000000003a */
[C---:B------:R-:W-:Y:S01]  /*2ad0*/  IMAD.X R37, R85.reuse, 0x1, R74, P2 ;  /* 0x0000000155257824 */ /* 0x040fe200010e064a */
[----:B------:R-:W-:Y:S01]  /*2ae0*/  PRMT R128, RZ, 0x7610, R128 ;  /* 0x00007610ff807816 */ /* 0x000fe20000000080 */
[----:B------:R-:W-:Y:S01]  /*2af0*/  IMAD.X R41, R85, 0x1, R72, P0 ;  /* 0x0000000155297824 */ /* 0x000fe200000e0648 */
[----:B------:R-:W-:-:S02]  /*2b00*/  PRMT R130, RZ, 0x7610, R130 ;  /* 0x00007610ff827816 */ /* 0x000fc40000000082 */
[----:B------:R-:W3:Y:S04]  /*2b10*/  @!P4 LDG.E.U16 R58, desc[UR8][R36.64] ;  /* 0x00000008243ac981 */ /* 0x000ee8000c1e1500 */
[----:B------:R0:W4:Y:S04]  /*2b20*/  @!P5 LDG.E.U16 R128, desc[UR8][R34.64] ;  /* 0x000000082280d981 */ /* 0x000128000c1e1500 */
[----:B------:R1:W5:Y:S01]  /*2b30*/  @!P1 LDG.E.U16 R130, desc[UR8][R40.64] ;  /* 0x0000000828829981 */ /* 0x000362000c1e1500 */
[----:B------:R-:W-:Y:S01]  /*2b40*/  BAR.SYNC.DEFER_BLOCKING 0x0 ;  /* 0x0000000000007b1d */ /* 0x000fe20000010000 */
[----:B------:R-:W-:Y:S01]  /*2b50*/  ISETP.GE.AND P2, PT, R25, UR7, PT ;  /* 0x0000000719007c0c */ /* 0x000fe2000bf46270 */
[----:B0-----:R-:W-:Y:S01]  /*2b60*/  IMAD.WIDE R34, R77, 0x2, R92 ;  /* 0x000000024d227825 */ /* 0x001fe200078e025c */
[----:B------:R-:W-:-:S02]  /*2b70*/  PRMT R52, RZ, 0x7610, R52 ;  /* 0x00007610ff347816 */ /* 0x000fc40000000034 */
[----:B------:R-:W-:Y:S01]  /*2b80*/  PRMT R131, RZ, 0x7610, R131 ;  /* 0x00007610ff837816 */ /* 0x000fe20000000083 */
[----:B------:R-:W-:Y:S01]  /*2b90*/  IMAD.WIDE R36, R77, 0x2, R82 ;  /* 0x000000024d247825 */ /* 0x000fe200078e0252 */
[----:B------:R-:W-:-:S03]  /*2ba0*/  PRMT R54, RZ, 0x7610, R54 ;  /* 0x00007610ff367816 */ /* 0x000fc60000000036 */
[C---:B------:R-:W-:Y:S01]  /*2bb0*/  IMAD.WIDE R38, R77.reuse, 0x2, R104 ;  /* 0x000000024d267825 */ /* 0x040fe200078e0268 */
[----:B------:R-:W-:Y:S02]  /*2bc0*/  PRMT R129, RZ, 0x7610, R129 ;  /* 0x00007610ff817816 */ /* 0x000fe40000000081 */
[----:B------:R-:W-:Y:S02]  /*2bd0*/  PRMT R140, RZ, 0x7610, R140 ;  /* 0x00007610ff8c7816 */ /* 0x000fe4000000008c */
[----:B------:R-:W-:Y:S01]  /*2be0*/  PRMT R59, RZ, 0x7610, R59 ;  /* 0x00007610ff3b7816 */ /* 0x000fe2000000003b */
[C---:B-1----:R-:W-:Y:S01]  /*2bf0*/  IMAD.WIDE R40, R77.reuse, 0x2, R86 ;  /* 0x000000024d287825 */ /* 0x042fe200078e0256 */
[----:B------:R-:W-:Y:S02]  /*2c00*/  PRMT R138, RZ, 0x7610, R138 ;  /* 0x00007610ff8a7816 */ /* 0x000fe4000000008a */
[----:B------:R-:W-:Y:S01]  /*2c10*/  PRMT R57, RZ, 0x7610, R57 ;  /* 0x00007610ff397816 */ /* 0x000fe20000000039 */
[----:B------:R0:W5:Y:S04]  /*2c20*/  @!P2 LDG.E.U16 R52, desc[UR8][R34.64] ;  /* 0x000000082234a981 */ /* 0x000168000c1e1500 */
[----:B------:R1:W5:Y:S04]  /*2c30*/  @!P2 LDG.E.U16 R131, desc[UR8][R36.64] ;  /* 0x000000082483a981 */ /* 0x000368000c1e1500 */
[----:B------:R1:W5:Y:S01]  /*2c40*/  @!P2 LDG.E.U16 R54, desc[UR8][R38.64] ;  /* 0x000000082636a981 */ /* 0x000362000c1e1500 */
[----:B0-----:R-:W-:Y:S01]  /*2c50*/  IMAD.WIDE R34, R77, 0x2, R80 ;  /* 0x000000024d227825 */ /* 0x001fe200078e0250 */
[----:B------:R-:W-:-:S02]  /*2c60*/  PRMT R136, RZ, 0x7610, R136 ;  /* 0x00007610ff887816 */ /* 0x000fc40000000088 */
[----:B------:R-:W5:Y:S01]  /*2c70*/  @!P2 LDG.E.U16 R138, desc[UR8][R40.64] ;  /* 0x00000008288aa981 */ /* 0x000f62000c1e1500 */
[C---:B-1----:R-:W-:Y:S01]  /*2c80*/  IMAD.WIDE R36, R77.reuse, 0x2, R102 ;  /* 0x000000024d247825 */ /* 0x042fe200078e0266 */
[----:B------:R-:W-:Y:S02]  /*2c90*/  PRMT R55, RZ, 0x7610, R55 ;  /* 0x00007610ff377816 */ /* 0x000fe40000000037 */
[----:B------:R0:W5:Y:S01]  /*2ca0*/  @!P2 LDG.E.U16 R129, desc[UR8][R34.64] ;  /* 0x000000082281a981 */ /* 0x000162000c1e1500 */
[C---:B------:R-:W-:Y:S01]  /*2cb0*/  IMAD.WIDE R38, R77.reuse, 0x2, R100 ;  /* 0x000000024d267825 */ /* 0x040fe200078e0264 */
[----:B------:R-:W-:Y:S02]  /*2cc0*/  PRMT R134, RZ, 0x7610, R134 ;  /* 0x00007610ff867816 */ /* 0x000fe40000000086 */
[----:B------:R1:W5:Y:S01]  /*2cd0*/  @!P2 LDG.E.U16 R140, desc[UR8][R36.64] ;  /* 0x00000008248ca981 */ /* 0x000362000c1e1500 */
[----:B------:R-:W-:-:S03]  /*2ce0*/  IMAD.WIDE R42, R77, 0x2, R98 ;  /* 0x000000024d2a7825 */ /* 0x000fc600078e0262 */
[----:B------:R1:W5:Y:S01]  /*2cf0*/  @!P2 LDG.E.U16 R59, desc[UR8][R38.64] ;  /* 0x00000008263ba981 */ /* 0x000362000c1e1500 */
[C---:B0-----:R-:W-:Y:S01]  /*2d00*/  IMAD.WIDE R34, R77.reuse, 0x2, R94 ;  /* 0x000000024d227825 */ /* 0x041fe200078e025e */
[----:B------:R-:W-:Y:S02]  /*2d10*/  PRMT R53, RZ, 0x7610, R53 ;  /* 0x00007610ff357816 */ /* 0x000fe40000000035 */
[----:B------:R0:W5:Y:S01]  /*2d20*/  @!P2 LDG.E.U16 R57, desc[UR8][R42.64] ;  /* 0x000000082a39a981 */ /* 0x000162000c1e1500 */
[C---:B-1----:R-:W-:Y:S01]  /*2d30*/  IMAD.WIDE R36, R77.reuse, 0x2, R78 ;  /* 0x000000024d247825 */ /* 0x042fe200078e024e */
[----:B------:R-:W-:Y:S02]  /*2d40*/  PRMT R132, RZ, 0x7610, R132 ;  /* 0x00007610ff847816 */ /* 0x000fe40000000084 */
[----:B------:R1:W5:Y:S01]  /*2d50*/  @!P2 LDG.E.U16 R136, desc[UR8][R34.64] ;  /* 0x000000082288a981 */ /* 0x000362000c1e1500 */
[----:B------:R-:W-:Y:S01]  /*2d60*/  IMAD.WIDE R38, R77, 0x2, R90 ;  /* 0x000000024d267825 */ /* 0x000fe200078e025a */
[----:B------:R-:W-:-:S02]  /*2d70*/  PRMT R137, RZ, 0x7610, R137 ;  /* 0x00007610ff897816 */ /* 0x000fc40000000089 */
[----:B------:R1:W5:Y:S01]  /*2d80*/  @!P2 LDG.E.U16 R55, desc[UR8][R36.64] ;  /* 0x000000082437a981 */ /* 0x000362000c1e1500 */
[----:B------:R-:W-:Y:S01]  /*2d90*/  PRMT R144, RZ, 0x7610, R144 ;  /* 0x00007610ff907816 */ /* 0x000fe20000000090 */
[C---:B------:R-:W-:Y:S01]  /*2da0*/  IMAD.WIDE R40, R77.reuse, 0x2, R88 ;  /* 0x000000024d287825 */ /* 0x040fe200078e0258 */
[----:B------:R-:W-:Y:S01]  /*2db0*/  PRMT R135, RZ, 0x7610, R135 ;  /* 0x00007610ff877816 */ /* 0x000fe20000000087 */
[----:B------:R1:W5:Y:S02]  /*2dc0*/  @!P2 LDG.E.U16 R134, desc[UR8][R38.64] ;  /* 0x000000082686a981 */ /* 0x000364000c1e1500 */
[C---:B0-----:R-:W-:Y:S01]  /*2dd0*/  IMAD.WIDE R42, R77.reuse, 0x2, R96 ;  /* 0x000000024d2a7825 */ /* 0x041fe200078e0260 */
[----:B------:R-:W-:Y:S01]  /*2de0*/  PRMT R142, RZ, 0x7610, R142 ;  /* 0x00007610ff8e7816 */ /* 0x000fe2000000008e */
[----:B------:R0:W5:Y:S02]  /*2df0*/  @!P2 LDG.E.U16 R53, desc[UR8][R40.64] ;  /* 0x000000082835a981 */ /* 0x000164000c1e1500 */
[C---:B-1----:R-:W-:Y:S01]  /*2e00*/  IMAD.WIDE R34, R77.reuse, 0x2, R108 ;  /* 0x000000024d227825 */ /* 0x042fe200078e026c */
[----:B------:R-:W-:Y:S01]  /*2e10*/  PRMT R133, RZ, 0x7610, R133 ;  /* 0x00007610ff857816 */ /* 0x000fe20000000085 */
[----:B------:R1:W5:Y:S02]  /*2e20*/  @!P2 LDG.E.U16 R132, desc[UR8][R42.64] ;  /* 0x000000082a84a981 */ /* 0x000364000c1e1500 */
[C---:B------:R-:W-:Y:S01]  /*2e30*/  IMAD.WIDE R36, R77.reuse, 0x2, R106 ;  /* 0x000000024d247825 */ /* 0x040fe200078e026a */
[----:B------:R-:W-:Y:S01]  /*2e40*/  PRMT R148, RZ, 0x7610, R148 ;  /* 0x00007610ff947816 */ /* 0x000fe20000000094 */
[----:B------:R1:W5:Y:S02]  /*2e50*/  @!P2 LDG.E.U16 R137, desc[UR8][R34.64] ;  /* 0x000000082289a981 */ /* 0x000364000c1e1500 */
[C---:B------:R-:W-:Y:S01]  /*2e60*/  IMAD.WIDE R38, R77.reuse, 0x2, R110 ;  /* 0x000000024d267825 */ /* 0x040fe200078e026e */
[----:B------:R-:W-:Y:S01]  /*2e70*/  PRMT R139, RZ, 0x7610, R139 ;  /* 0x00007610ff8b7816 */ /* 0x000fe2000000008b */
[----:B------:R1:W5:Y:S01]  /*2e80*/  @!P2 LDG.E.U16 R144, desc[UR8][R36.64] ;  /* 0x000000082490a981 */ /* 0x000362000c1e1500 */
[----:B------:R-:W-:Y:S01]  /*2e90*/  PRMT R146, RZ, 0x7610, R146 ;  /* 0x00007610ff927816 */ /* 0x000fe20000000092 */
[----:B0-----:R-:W-:-:S02]  /*2ea0*/  IMAD.WIDE R40, R77, 0x2, R114 ;  /* 0x000000024d287825 */ /* 0x001fc400078e0272 */
[----:B------:R0:W5:Y:S02]  /*2eb0*/  @!P2 LDG.E.U16 R135, desc[UR8][R38.64] ;  /* 0x000000082687a981 */ /* 0x000164000c1e1500 */
[----:B-1----:R-:W-:-:S04]  /*2ec0*/  IMAD.WIDE R42, R77, 0x2, R112 ;  /* 0x000000024d2a7825 */ /* 0x002fc800078e0270 */
[----:B------:R-:W-:Y:S01]  /*2ed0*/  IMAD.MOV.U32 R48, RZ, RZ, R126 ;  /* 0x000000ffff307224 */ /* 0x000fe200078e007e */
[----:B------:R1:W5:Y:S01]  /*2ee0*/  @!P2 LDG.E.U16 R142, desc[UR8][R40.64] ;  /* 0x00000008288ea981 */ /* 0x000362000c1e1500 */
[----:B------:R-:W-:-:S04]  /*2ef0*/  IMAD.WIDE R34, R77, 0x2, R116 ;  /* 0x000000024d227825 */ /* 0x000fc800078e0274 */
[C---:B------:R-:W-:Y:S01]  /*2f00*/  IMAD.WIDE R36, R77.reuse, 0x2, R122 ;  /* 0x000000024d247825 */ /* 0x040fe200078e027a */
[----:B------:R1:W5:Y:S03]  /*2f10*/  @!P2 LDG.E.U16 R133, desc[UR8][R42.64] ;  /* 0x000000082a85a981 */ /* 0x000366000c1e1500 */
[----:B0-----:R-:W-:Y:S01]  /*2f20*/  IMAD.WIDE R38, R77, 0x2, R120 ;  /* 0x000000024d267825 */ /* 0x001fe200078e0278 */
[----:B------:R-:W-:Y:S01]  /*2f30*/  PRMT R126, RZ, 0x7610, R126 ;  /* 0x00007610ff7e7816 */ /* 0x000fe2000000007e */
[----:B------:R0:W5:Y:S02]  /*2f40*/  @!P2 LDG.E.U16 R148, desc[UR8][R34.64] ;  /* 0x000000082294a981 */ /* 0x000164000c1e1500 */
[----:B------:R-:W-:Y:S02]  /*2f50*/  IMAD.MOV.U32 R49, RZ, RZ, R127 ;  /* 0x000000ffff317224 */ /* 0x000fe400078e007f */
[----:B------:R-:W-:-:S02]  /*2f60*/  IMAD.MOV.U32 R50, RZ, RZ, R32 ;  /* 0x000000ffff327224 */ /* 0x000fc400078e0020 */
[----:B------:R-:W-:Y:S01]  /*2f70*/  IMAD.MOV.U32 R51, RZ, RZ, R33 ;  /* 0x000000ffff337224 */ /* 0x000fe200078e0021 */
[----:B------:R-:W-:Y:S01]  /*2f80*/  PRMT R127, RZ, 0x7610, R127 ;  /* 0x00007610ff7f7816 */ /* 0x000fe2000000007f */
[C---:B-1----:R-:W-:Y:S01]  /*2f90*/  IMAD.WIDE R40, R77.reuse, 0x2, R118 ;  /* 0x000000024d287825 */ /* 0x042fe200078e0276 */
[----:B------:R1:W5:Y:S01]  /*2fa0*/  @!P2 LDG.E.U16 R139, desc[UR8][R36.64] ;  /* 0x00000008248ba981 */ /* 0x000362000c1e1500 */
[----:B------:R-:W-:Y:S02]  /*2fb0*/  PRMT R141, RZ, 0x7610, R141 ;  /* 0x00007610ff8d7816 */ /* 0x000fe4000000008d */
[C---:B------:R-:W-:Y:S01]  /*2fc0*/  IMAD.WIDE R42, R77.reuse, 0x2, R48 ;  /* 0x000000024d2a7825 */ /* 0x040fe200078e0230 */
[----:B------:R1:W5:Y:S01]  /*2fd0*/  @!P2 LDG.E.U16 R146, desc[UR8][R38.64] ;  /* 0x000000082692a981 */ /* 0x000362000c1e1500 */
[----:B------:R-:W-:Y:S02]  /*2fe0*/  PRMT R156, RZ, 0x7610, R156 ;  /* 0x00007610ff9c7816 */ /* 0x000fe4000000009c */
        /* <DEDUP_REMOVED lines=12> */
[----:B------:R1:W5:Y:S01]  /*30b0*/  @!P2 LDG.E.U16 R156, desc[UR8][R34.64] ;  /* 0x00000008229ca981 */ /* 0x000362000c1e1500 */
[----:B------:R-:W-:Y:S01]  /*30c0*/  PRMT R147, RZ, 0x7610, R147 ;  /* 0x00007610ff937816 */ /* 0x000fe20000000093 */
[C---:B------:R-:W-:Y:S01]  /*30d0*/  IMAD.WIDE R40, R77.reuse, 0x2, R14 ;  /* 0x000000024d287825 */ /* 0x040fe200078e020e */
[----:B0-----:R-:W-:Y:S01]  /*30e0*/  PRMT R43, RZ, 0x7610, R43 ;  /* 0x00007610ff2b7816 */ /* 0x001fe2000000002b */
[----:B------:R0:W5:Y:S02]  /*30f0*/  @!P2 LDG.E.U16 R154, desc[UR8][R36.64] ;  /* 0x00000008249aa981 */ /* 0x000164000c1e1500 */
[----:B-1----:R-:W-:-:S02]  /*3100*/  IMAD.WIDE R32, R77, 0x2, R4 ;  /* 0x000000024d207825 */ /* 0x002fc400078e0204 */
[----:B------:R1:W5:Y:S02]  /*3110*/  @!P2 LDG.E.U16 R152, desc[UR8][R38.64] ;  /* 0x000000082698a981 */ /* 0x000364000c1e1500 */
[C---:B------:R-:W-:Y:S02]  /*3120*/  IMAD.WIDE R34, R77.reuse, 0x2, R8 ;  /* 0x000000024d227825 */ /* 0x040fe400078e0208 */
[----:B------:R-:W5:Y:S02]  /*3130*/  @!P2 LDG.E.U16 R150, desc[UR8][R40.64] ;  /* 0x000000082896a981 */ /* 0x000f64000c1e1500 */
[C---:B0-----:R-:W-:Y:S02]  /*3140*/  IMAD.WIDE R36, R77.reuse, 0x2, R12 ;  /* 0x000000024d247825 */ /* 0x041fe400078e020c */
[----:B------:R-:W5:Y:S02]  /*3150*/  @!P2 LDG.E.U16 R43, desc[UR8][R32.64] ;  /* 0x00000008202ba981 */ /* 0x000f64000c1e1500 */
[----:B-1----:R-:W-:-:S02]  /*3160*/  IMAD.WIDE R38, R77, 0x2, R16 ;  /* 0x000000024d267825 */ /* 0x002fc400078e0210 */
[----:B------:R-:W5:Y:S04]  /*3170*/  @!P2 LDG.E.U16 R143, desc[UR8][R34.64] ;  /* 0x00000008228fa981 */ /* 0x000f68000c1e1500 */
[----:B------:R-:W5:Y:S04]  /*3180*/  @!P2 LDG.E.U16 R145, desc[UR8][R36.64] ;  /* 0x000000082491a981 */ /* 0x000f68000c1e1500 */
[----:B------:R-:W5:Y:S01]  /*3190*/  @!P2 LDG.E.U16 R147, desc[UR8][R38.64] ;  /* 0x000000082693a981 */ /* 0x000f62000c1e1500 */
[----:B------:R-:W-:-:S04]  /*31a0*/  UIADD3 UR6, UPT, UPT, UR6, -0x1, URZ ;  /* 0xffffffff06067890 */ /* 0x000fc8000fffe0ff */
[----:B------:R-:W-:Y:S01]  /*31b0*/  UISETP.NE.U32.AND UP0, UPT, UR6, URZ, UPT ;  /* 0x000000ff0600728c */ /* 0x000fe2000bf05070 */
[----:B------:R-:W-:Y:S01]  /*31c0*/  IMAD.WIDE R16, R125, 0x2, R16 ;  /* 0x000000027d107825 */ /* 0x000fe200078e0210 */
[----:B------:R-:W-:-:S03]  /*31d0*/  UIADD3 UR7, UPT, UPT, UR7, -0x20, URZ ;  /* 0xffffffe007077890 */ /* 0x000fc6000fffe0ff */
[C---:B------:R-:W-:Y:S01]  /*31e0*/  IMAD.WIDE R14, R125.reuse, 0x2, R14 ;  /* 0x000000027d0e7825 */ /* 0x040fe200078e020e */
[----:B--2---:R-:W-:Y:S04]  /*31f0*/  STS.U16 [R19+UR5+0x2000], R56 ;  /* 0x0020003813007988 */ /* 0x004fe80008000405 */
[----:B---3--:R-:W-:Y:S04]  /*3200*/  STS.U16 [R19+UR5+0x2100], R58 ;  /* 0x0021003a13007988 */ /* 0x008fe80008000405 */
[----:B----4-:R-:W-:Y:S04]  /*3210*/  STS.U16 [R19+UR5+0x2200], R128 ;  /* 0x0022008013007988 */ /* 0x010fe80008000405 */
[----:B-----5:R-:W-:Y:S04]  /*3220*/  STS.U16 [R19+UR5+0x2300], R130 ;  /* 0x0023008213007988 */ /* 0x020fe80008000405 */
[----:B------:R-:W-:Y:S04]  /*3230*/  STS.U16 [R19+UR5], R52 ;  /* 0x0000003413007988 */ /* 0x000fe80008000405 */
[----:B------:R-:W-:Y:S04]  /*3240*/  STS.U16 [R19+UR5+0x200], R54 ;  /* 0x0002003613007988 */ /* 0x000fe80008000405 */
        /* <DEDUP_REMOVED lines=24> */
[----:B------:R0:W-:Y:S04]  /*33d0*/  STS.U16 [R124+UR5+0x1500], R127 ;  /* 0x0015007f7c007988 */ /* 0x0001e80008000405 */
[----:B------:R-:W-:Y:S04]  /*33e0*/  STS.U16 [R124+UR5+0x1700], R141 ;  /* 0x0017008d7c007988 */ /* 0x000fe80008000405 */
[----:B------:R-:W-:Y:S04]  /*33f0*/  STS.U16 [R124+UR5+0x1900], R43 ;  /* 0x0019002b7c007988 */ /* 0x000fe80008000405 */
[----:B------:R-:W-:Y:S04]  /*3400*/  STS.U16 [R124+UR5+0x1b00], R143 ;  /* 0x001b008f7c007988 */ /* 0x000fe80008000405 */
[----:B------:R-:W-:Y:S04]  /*3410*/  STS.U16 [R124+UR5+0x1d00], R145 ;  /* 0x001d00917c007988 */ /* 0x000fe80008000405 */
[----:B------:R-:W-:Y:S01]  /*3420*/  STS.U16 [R124+UR5+0x1f00], R147 ;  /* 0x001f00937c007988 */ /* 0x000fe20008000405 */
[----:B------:R-:W-:Y:S01]  /*3430*/  BAR.SYNC.DEFER_BLOCKING 0x0 ;  /* 0x0000000000007b1d */ /* 0x000fe20000010000 */
[----:B0-----:R-:W-:-:S04]  /*3440*/  IMAD.WIDE R126, R125, 0x2, R50 ;  /* 0x000000027d7e7825 */ /* 0x001fc800078e0232 */
[----:B------:R-:W-:Y:S01]  /*3450*/  IMAD.WIDE R128, R125, 0x2, R48 ;  /* 0x000000027d807825 */ /* 0x000fe200078e0230 */
[----:B------:R-:W-:Y:S04]  /*3460*/  LDSM.16.MT88.4 R52, [R18+0x2000] ;  /* 0x002000001234783b */ /* 0x000fe80000004200 */
[----:B------:R-:W0:Y:S04]  /*3470*/  LDSM.16.M88.4 R32, [R0] ;  /* 0x000000000020783b */ /* 0x000e280000000200 */
[----:B------:R-:W1:Y:S04]  /*3480*/  LDSM.16.M88.4 R36, [R0+0x800] ;  /* 0x000800000024783b */ /* 0x000e680000000200 */
[----:B------:R-:W2:Y:S04]  /*3490*/  LDSM.16.M88.4 R40, [R0+0x1000] ;  /* 0x001000000028783b */ /* 0x000ea80000000200 */
[----:B------:R-:W3:Y:S04]  /*34a0*/  LDSM.16.M88.4 R56, [R0+0x1800] ;  /* 0x001800000038783b */ /* 0x000ee80000000200 */
[----:B------:R-:W4:Y:S01]  /*34b0*/  LDSM.16.MT88.4 R48, [R18+0x2200] ;  /* 0x002200001230783b */ /* 0x000f220000004200 */
[C---:B0-----:R-:W-:Y:S08]  /*34c0*/  HMMA.16816.F32 R68, R52.reuse, R32, R68 ;  /* 0x000000203444723c */ /* 0x041ff00000001844 */
[C---:B-1----:R-:W-:Y:S08]  /*34d0*/  HMMA.16816.F32 R64, R52.reuse, R36, R64 ;  /* 0x000000243440723c */ /* 0x042ff00000001840 */
[C---:B--2---:R-:W-:Y:S08]  /*34e0*/  HMMA.16816.F32 R60, R52.reuse, R40, R60 ;  /* 0x00000028343c723c */ /* 0x044ff0000000183c */
[----:B---3--:R-:W-:Y:S08]  /*34f0*/  HMMA.16816.F32 R44, R52, R56, R44 ;  /* 0x00000038342c723c */ /* 0x008ff0000000182c */
[C---:B----4-:R-:W-:Y:S08]  /*3500*/  HMMA.16816.F32 R68, R48.reuse, R34, R68 ;  /* 0x000000223044723c */ /* 0x050ff00000001844 */
[C---:B------:R-:W-:Y:S08]  /*3510*/  HMMA.16816.F32 R64, R48.reuse, R38, R64 ;  /* 0x000000263040723c */ /* 0x040ff00000001840 */
[C---:B------:R-:W-:Y:S08]  /*3520*/  HMMA.16816.F32 R60, R48.reuse, R42, R60 ;  /* 0x0000002a303c723c */ /* 0x040ff0000000183c */
[----:B------:R-:W-:Y:S01]  /*3530*/  HMMA.16816.F32 R44, R48, R58, R44 ;  /* 0x0000003a302c723c */ /* 0x000fe2000000182c */
[----:B------:R-:W-:-:S02]  /*3540*/  IMAD.MOV.U32 R32, RZ, RZ, R126 ;  /* 0x000000ffff207224 */ /* 0x000fc400078e007e */
[----:B------:R-:W-:Y:S02]  /*3550*/  IMAD.MOV.U32 R33, RZ, RZ, R127 ;  /* 0x000000ffff217224 */ /* 0x000fe400078e007f */
[----:B------:R-:W-:-:S04]  /*3560*/  IMAD.WIDE R12, R125, 0x2, R12 ;  /* 0x000000027d0c7825 */ /* 0x000fc800078e020c */
[----:B------:R-:W-:-:S04]  /*3570*/  IMAD.WIDE R10, R125, 0x2, R10 ;  /* 0x000000027d0a7825 */ /* 0x000fc800078e020a */
[----:B------:R-:W-:-:S04]  /*3580*/  IMAD.WIDE R8, R125, 0x2, R8 ;  /* 0x000000027d087825 */ /* 0x000fc800078e0208 */
[----:B------:R-:W-:-:S04]  /*3590*/  IMAD.WIDE R6, R125, 0x2, R6 ;  /* 0x000000027d067825 */ /* 0x000fc800078e0206 */
[----:B------:R-:W-:-:S04]  /*35a0*/  IMAD.WIDE R4, R125, 0x2, R4 ;  /* 0x000000027d047825 */ /* 0x000fc800078e0204 */
[----:B------:R-:W-:-:S04]  /*35b0*/  IMAD.WIDE R2, R125, 0x2, R2 ;  /* 0x000000027d027825 */ /* 0x000fc800078e0202 */
[----:B------:R-:W-:-:S04]  /*35c0*/  IMAD.WIDE R118, R125, 0x2, R118 ;  /* 0x000000027d767825 */ /* 0x000fc800078e0276 */
[----:B------:R-:W-:Y:S02]  /*35d0*/  IMAD.MOV.U32 R126, RZ, RZ, R128 ;  /* 0x000000ffff7e7224 */ /* 0x000fe400078e0080 */
        /* <DEDUP_REMOVED lines=22> */
[----:B------:R-:W-:Y:S01]  /*3740*/  IMAD.WIDE R84, R76, 0x2, R84 ;  /* 0x000000024c547825 */ /* 0x000fe200078e0254 */
[----:B------:R-:W-:Y:S06]  /*3750*/  BRA.U UP0, `(.L_x_2) ;  /* 0xfffffff100a87547 */ /* 0x000fec000b83ffff */
[----:B------:R-:W-:Y:S02]  /*3760*/  F2FP.F16.F32.PACK_AB R2, R67, R71 ;  /* 0x000000474302723e */ /* 0x000fe400000000ff */
[----:B------:R-:W-:Y:S02]  /*3770*/  F2FP.F16.F32.PACK_AB R4, R65, R69 ;  /* 0x000000454104723e */ /* 0x000fe400000000ff */
[----:B------:R-:W-:Y:S02]  /*3780*/  F2FP.F16.F32.PACK_AB R3, R47, R63 ;  /* 0x0000003f2f03723e */ /* 0x000fe400000000ff */
[----:B------:R-:W-:Y:S02]  /*3790*/  F2FP.F16.F32.PACK_AB R67, R46, R62 ;  /* 0x0000003e2e43723e */ /* 0x000fe400000000ff */
[----:B------:R-:W-:Y:S02]  /*37a0*/  F2FP.F16.F32.PACK_AB R66, R66, R70 ;  /* 0x000000464242723e */ /* 0x000fe400000000ff */
[----:B------:R-:W-:-:S02]  /*37b0*/  F2FP.F16.F32.PACK_AB R5, R45, R61 ;  /* 0x0000003d2d05723e */ /* 0x000fc400000000ff */
[----:B------:R-:W-:Y:S02]  /*37c0*/  F2FP.F16.F32.PACK_AB R65, R44, R60 ;  /* 0x0000003c2c41723e */ /* 0x000fe400000000ff */
[----:B------:R-:W-:-:S07]  /*37d0*/  F2FP.F16.F32.PACK_AB R64, R64, R68 ;  /* 0x000000444040723e */ /* 0x000fce00000000ff */
.L_x_1:
[----:B------:R-:W0:Y:S01]  /*37e0*/  S2R R30, SR_TID.X ;  /* 0x00000000001e7919 */ /* 0x000e220000002100 */
[----:B------:R-:W1:Y:S01]  /*37f0*/  S2UR UR5, SR_CgaCtaId ;  /* 0x00000000000579c3 */ /* 0x000e620000008800 */
[----:B------:R-:W-:Y:S01]  /*3800*/  UMOV UR4, 0x400 ;  /* 0x0000040000047882 */ /* 0x000fe20000000000 */
[----:B------:R-:W2:Y:S01]  /*3810*/  LDCU.128 UR12, c[0x0][0x390] ;  /* 0x00007200ff0c77ac */ /* 0x000ea20008000c00 */
[C-C-:B------:R-:W-:Y:S02]  /*3820*/  LOP3.LUT R13, R21.reuse, 0x70, R26.reuse, 0xfe, !PT ;  /* 0x00000070150d7812 */ /* 0x140fe400078efe1a */
[C-C-:B------:R-:W-:Y:S02]  /*3830*/  LOP3.LUT R12, R21.reuse, 0x60, R26.reuse, 0xfe, !PT ;  /* 0x00000060150c7812 */ /* 0x140fe400078efe1a */
[C-C-:B------:R-:W-:Y:S01]  /*3840*/  LOP3.LUT R10, R21.reuse, 0x58, R26.reuse, 0xfe, !PT ;  /* 0x00000058150a7812 */ /* 0x140fe200078efe1a */
[----:B------:R-:W3:Y:S01]  /*3850*/  LDC R33, c[0x0][0x3b8] ;  /* 0x0000ee00ff217b82 */ /* 0x000ee20000000800 */
[----:B------:R-:W-:-:S02]  /*3860*/  LOP3.LUT R11, R21, 0x50, R26, 0xfe, !PT ;  /* 0x00000050150b7812 */ /* 0x000fc400078efe1a */
[C-C-:B------:R-:W-:Y:S02]  /*3870*/  LOP3.LUT R14, R21.reuse, 0x40, R26.reuse, 0xfe, !PT ;  /* 0x00000040150e7812 */ /* 0x140fe400078efe1a */
[C-C-:B------:R-:W-:Y:S02]  /*3880*/  LOP3.LUT R15, R21.reuse, 0x30, R26.reuse, 0xfe, !PT ;  /* 0x00000030150f7812 */ /* 0x140fe400078efe1a */
[C-C-:B------:R-:W-:Y:S02]  /*3890*/  LOP3.LUT R16, R21.reuse, 0x28, R26.reuse, 0xfe, !PT ;  /* 0x0000002815107812 */ /* 0x140fe400078efe1a */
[----:B------:R-:W-:Y:S01]  /*38a0*/  LOP3.LUT R8, R21, 0x20, R26, 0xfe, !PT ;  /* 0x0000002015087812 */ /* 0x000fe200078efe1a */
[----:B------:R-:W-:Y:S01]  /*38b0*/  BAR.SYNC.DEFER_BLOCKING 0x0 ;  /* 0x0000000000007b1d */ /* 0x000fe20000010000 */
[----:B--2---:R-:W-:Y:S01]  /*38c0*/  ISETP.GE.AND P0, PT, R27, UR14, PT ;  /* 0x0000000e1b007c0c */ /* 0x004fe2000bf06270 */
[----:B-1----:R-:W-:-:S04]  /*38d0*/  ULEA UR4, UR5, UR4, 0x18 ;  /* 0x0000000405047291 */ /* 0x002fc8000f8ec0ff */
[----:B------:R-:W1:Y:S01]  /*38e0*/  LDCU UR5, c[0x0][0x3b4] ;  /* 0x00007680ff0577ac */ /* 0x000e620008000800 */
[----:B0-----:R-:W-:Y:S02]  /*38f0*/  SHF.R.S32.HI R6, RZ, 0x4, R30 ;  /* 0x00000004ff067819 */ /* 0x001fe4000001141e */
[----:B------:R-:W-:Y:S02]  /*3900*/  LOP3.LUT R7, R30, 0x60, RZ, 0xc0, !PT ;  /* 0x000000601e077812 */ /* 0x000fe400078ec0ff */
[----:B------:R-:W-:Y:S02]  /*3910*/  SGXT R6, R6, 0x1 ;  /* 0x000000010606781a */ /* 0x000fe40000000200 */
[----:B------:R-:W-:Y:S01]  /*3920*/  LOP3.LUT R0, R30, 0xc, RZ, 0xc0, !PT ;  /* 0x0000000c1e007812 */ /* 0x000fe200078ec0ff */
[----:B------:R-:W-:Y:S01]  /*3930*/  IMAD.SHL.U32 R7, R7, 0x8, RZ ;  /* 0x0000000807077824 */ /* 0x000fe200078e00ff */
[----:B------:R-:W-:-:S05]  /*3940*/  LOP3.LUT R9, R6, 0x420, RZ, 0xc0, !PT ;  /* 0x0000042006097812 */ /* 0x000fca00078ec0ff */
[C---:B------:R-:W-:Y:S02]  /*3950*/  IMAD R9, R0.reuse, 0x2, R9 ;  /* 0x0000000200097824 */ /* 0x040fe400078e0209 */
[----:B------:R-:W-:Y:S02]  /*3960*/  IMAD R0, R0, 0x20, R25 ;  /* 0x0000002000007824 */ /* 0x000fe400078e0219 */
[----:B-1----:R-:W-:Y:S01]  /*3970*/  IMAD R27, R27, UR5, RZ ;  /* 0x000000051b1b7c24 */ /* 0x002fe2000f8e02ff */
[----:B------:R-:W-:Y:S01]  /*3980*/  LOP3.LUT R7, R9, R20, R7, 0x1e, !PT ;  /* 0x0000001409077212 */ /* 0x000fe200078e1e07 */
[----:B------:R-:W-:-:S03]  /*3990*/  IMAD.SHL.U32 R0, R0, 0x8, RZ ;  /* 0x0000000800007824 */ /* 0x000fc600078e00ff */
[----:B------:R-:W-:Y:S01]  /*39a0*/  LOP3.LUT R6, R7, 0x40, RZ, 0x3c, !PT ;  /* 0x0000004007067812 */ /* 0x000fe200078e3cff */
[----:B------:R-:W-:Y:S01]  /*39b0*/  STS.64 [R7+UR4], R64 ;  /* 0x0000004007007988 */ /* 0x000fe20008000a04 */
[----:B------:R-:W-:Y:S02]  /*39c0*/  LOP3.LUT R17, R0, 0x60, R30, 0x78, !PT ;  /* 0x0000006000117812 */ /* 0x000fe400078e781e */
[----:B------:R-:W-:Y:S01]  /*39d0*/  LOP3.LUT R0, R21, R26, RZ, 0xfc, !PT ;  /* 0x0000001a15007212 */ /* 0x000fe200078efcff */
[----:B------:R0:W-:Y:S01]  /*39e0*/  STS.64 [R7+UR4+0x80], R4 ;  /* 0x0000800407007988 */ /* 0x0001e20008000a04 */
[----:B------:R-:W-:Y:S02]  /*39f0*/  LEA R31, P2, R27, UR12, 0x1 ;  /* 0x0000000c1b1f7c11 */ /* 0x000fe4000f8408ff */
[C---:B------:R-:W-:Y:S01]  /*3a00*/  ISETP.LT.AND P1, PT, R0.reuse, UR15, !P0 ;  /* 0x0000000f00007c0c */ /* 0x040fe2000c721270 */
[----:B------:R-:W-:Y:S01]  /*3a10*/  STS.64 [R6+UR4+0x800], R66 ;  /* 0x0008004206007988 */ /* 0x000fe20008000a04 */
[----:B---3--:R-:W-:Y:S01]  /*3a20*/  IMAD R9, R0, R33, RZ ;  /* 0x0000002100097224 */ /* 0x008fe200078e02ff */
[----:B------:R-:W-:-:S02]  /*3a30*/  LOP3.LUT R0, R21, 0x18, R26, 0xfe, !PT ;  /* 0x0000001815007812 */ /* 0x000fc400078efe1a */
[----:B------:R1:W-:Y:S01]  /*3a40*/  STS.64 [R6+UR4+0x880], R2 ;  /* 0x0008800206007988 */ /* 0x0003e20008000a04 */
[----:B------:R-:W-:Y:S01]  /*3a50*/  LEA.HI.X.SX32 R27, R27, UR13, 0x1, P2 ;  /* 0x0000000d1b1b7c11 */ /* 0x000fe200090f0eff */
[----:B------:R-:W-:Y:S01]  /*3a60*/  BAR.SYNC.DEFER_BLOCKING 0x0 ;  /* 0x0000000000007b1d */ /* 0x000fe20000010000 */
[C-C-:B0-----:R-:W-:Y:S02]  /*3a70*/  LOP3.LUT R4, R21.reuse, 0x68, R26.reuse, 0xfe, !PT ;  /* 0x0000006815047812 */ /* 0x141fe400078efe1a */
[C-C-:B------:R-:W-:Y:S02]  /*3a80*/  LOP3.LUT R7, R21.reuse, 0x48, R26.reuse, 0xfe, !PT ;  /* 0x0000004815077812 */ /* 0x140fe400078efe1a */
[C-C-:B------:R-:W-:Y:S02]  /*3a90*/  LOP3.LUT R5, R21.reuse, 0x10, R26.reuse, 0xfe, !PT ;  /* 0x0000001015057812 */ /* 0x140fe400078efe1a */
[----:B------:R-:W-:Y:S02]  /*3aa0*/  LOP3.LUT R26, R21, 0x8, R26, 0xfe, !PT ;  /* 0x00000008151a7812 */ /* 0x000fe400078efe1a */
[----:B-1----:R-:W-:-:S02]  /*3ab0*/  LEA R2, P2, R9, R31, 0x1 ;  /* 0x0000001f09027211 */ /* 0x002fc400078408ff */
[C---:B------:R-:W-:Y:S01]  /*3ac0*/  ISETP.LT.AND P3, PT, R26.reuse, UR15, !P0 ;  /* 0x0000000f1a007c0c */ /* 0x040fe2000c761270 */
[----:B------:R-:W-:Y:S01]  /*3ad0*/  IMAD R26, R26, R33, RZ ;  /* 0x000000211a1a7224 */ /* 0x000fe200078e02ff */
[----:B------:R-:W-:Y:S02]  /*3ae0*/  LEA.HI.X.SX32 R3, R9, R27, 0x1, P2 ;  /* 0x0000001b09037211 */ /* 0x000fe400010f0eff */
[----:B------:R-:W-:Y:S02]  /*3af0*/  ISETP.LT.AND P2, PT, R4, UR15, !P0 ;  /* 0x0000000f04007c0c */ /* 0x000fe4000c741270 */
[----:B------:R-:W-:Y:S02]  /*3b00*/  LEA R4, P4, R26, R31, 0x1 ;  /* 0x0000001f1a047211 */ /* 0x000fe400078808ff */
[C---:B------:R-:W-:Y:S02]  /*3b10*/  ISETP.LT.AND P6, PT, R5.reuse, UR15, !P0 ;  /* 0x0000000f05007c0c */ /* 0x040fe4000c7c1270 */
[----:B------:R-:W-:Y:S01]  /*3b20*/  LEA.HI R21, R30, R21, RZ, 0x1c ;  /* 0x000000151e157211 */ /* 0x000fe200078fe0ff */
[----:B------:R-:W0:Y:S04]  /*3b30*/  LDS.64 R18, [R17+UR4] ;  /* 0x0000000411127984 */ /* 0x000e280008000a00 */
[----:B------:R-:W1:Y:S04]  /*3b40*/  LDS.64 R22, [R17+UR4+0x100] ;  /* 0x0001000411167984 */ /* 0x000e680008000a00 */
[----:B------:R-:W2:Y:S04]  /*3b50*/  LDS.64 R24, [R17+UR4+0x200] ;  /* 0x0002000411187984 */ /* 0x000ea80008000a00 */
[----:B------:R3:W4:Y:S02]  /*3b60*/  LDS.64 R28, [R17+UR4+0x300] ;  /* 0x00030004111c7984 */ /* 0x0007240008000a00 */
[----:B---3--:R-:W-:Y:S01]  /*3b70*/  IMAD R17, R5, R33, RZ ;  /* 0x0000002105117224 */ /* 0x008fe200078e02ff */
[----:B------:R-:W-:-:S02]  /*3b80*/  LEA.HI.X.SX32 R5, R26, R27, 0x1, P4 ;  /* 0x0000001b1a057211 */ /* 0x000fc400020f0eff */
[C---:B------:R-:W-:Y:S01]  /*3b90*/  ISETP.LT.AND P4, PT, R0.reuse, UR15, !P0 ;  /* 0x0000000f00007c0c */ /* 0x040fe2000c781270 */
[----:B------:R-:W-:Y:S01]  /*3ba0*/  IMAD R0, R0, R33, RZ ;  /* 0x0000002100007224 */ /* 0x000fe200078e02ff */
[----:B------:R-:W-:Y:S01]  /*3bb0*/  LEA R6, P5, R17, R31, 0x1 ;  /* 0x0000001f11067211 */ /* 0x000fe200078a08ff */
[----:B0-----:R0:W-:Y:S01]  /*3bc0*/  @P1 STG.E.U16 desc[UR8][R2.64], R18 ;  /* 0x0000001202001986 */ /* 0x0011e2000c101508 */
[----:B------:R-:W-:Y:S02]  /*3bd0*/  ISETP.LT.AND P1, PT, R7, UR15, !P0 ;  /* 0x0000000f07007c0c */ /* 0x000fe4000c721270 */
[----:B------:R-:W-:Y:S01]  /*3be0*/  LEA.HI.X.SX32 R7, R17, R27, 0x1, P5 ;  /* 0x0000001b11077211 */ /* 0x000fe200028f0eff */
[----:B-1----:R1:W-:Y:S01]  /*3bf0*/  @P3 STG.E.U16 desc[UR8][R4.64], R22 ;  /* 0x0000001604003986 */ /* 0x0023e2000c101508 */
[----:B------:R-:W-:Y:S01]  /*3c00*/  ISETP.LT.AND P5, PT, R8, UR15, !P0 ;  /* 0x0000000f08007c0c */ /* 0x000fe2000c7a1270 */
[----:B------:R-:W-:Y:S01]  /*3c10*/  IMAD R17, R33, 0x20, R9 ;  /* 0x0000002021117824 */ /* 0x000fe200078e0209 */
[C---:B------:R-:W-:Y:S01]  /*3c20*/  LEA R8, P3, R0.reuse, R31, 0x1 ;  /* 0x0000001f00087211 */ /* 0x040fe200078608ff */
[----:B--2---:R2:W-:Y:S03]  /*3c30*/  @P6 STG.E.U16 desc[UR8][R6.64], R24 ;  /* 0x0000001806006986 */ /* 0x0045e6000c101508 */
[----:B------:R-:W-:Y:S01]  /*3c40*/  LEA.HI.X.SX32 R9, R0, R27, 0x1, P3 ;  /* 0x0000001b00097211 */ /* 0x000fe200018f0eff */
[----:B------:R-:W-:Y:S01]  /*3c50*/  VIADD R0, R21, 0x38 ;  /* 0x0000003815007836 */ /* 0x000fe20000000000 */
[----:B0-----:R-:W-:Y:S01]  /*3c60*/  LEA R2, P6, R17, R31, 0x1 ;  /* 0x0000001f11027211 */ /* 0x001fe200078c08ff */
[----:B------:R-:W-:Y:S01]  /*3c70*/  VIADD R21, R21, 0x78 ;  /* 0x0000007815157836 */ /* 0x000fe20000000000 */
[----:B------:R-:W-:Y:S01]  /*3c80*/  ISETP.LT.AND P3, PT, R16, UR15, !P0 ;  /* 0x0000000f10007c0c */ /* 0x000fe2000c761270 */
[----:B------:R-:W-:Y:S01]  /*3c90*/  IMAD R16, R33, 0x8, R17 ;  /* 0x0000000821107824 */ /* 0x000fe200078e0211 */
[----:B------:R-:W-:Y:S01]  /*3ca0*/  PRMT R18, R18, 0x7632, R18 ;  /* 0x0000763212127816 */ /* 0x000fe20000000012 */
[----:B----4-:R-:W-:Y:S01]  /*3cb0*/  @P4 STG.E.U16 desc[UR8][R8.64], R28 ;  /* 0x0000001c08004986 */ /* 0x010fe2000c101508 */
[----:B------:R-:W-:-:S02]  /*3cc0*/  LEA.HI.X.SX32 R3, R17, R27, 0x1, P6 ;  /* 0x0000001b11037211 */ /* 0x000fc400030f0eff */
[----:B------:R-:W-:Y:S01]  /*3cd0*/  ISETP.LT.AND P4, PT, R15, UR15, !P0 ;  /* 0x0000000f0f007c0c */ /* 0x000fe2000c781270 */
[----:B------:R-:W-:Y:S01]  /*3ce0*/  IMAD R15, R33, 0x8, R16 ;  /* 0x00000008210f7824 */ /* 0x000fe200078e0210 */
[----:B-1----:R-:W-:Y:S01]  /*3cf0*/  LEA R4, P6, R16, R31, 0x1 ;  /* 0x0000001f10047211 */ /* 0x002fe200078c08ff */
[----:B------:R0:W-:Y:S01]  /*3d00*/  @P5 STG.E.U16 desc[UR8][R2.64], R18 ;  /* 0x0000001202005986 */ /* 0x0001e2000c101508 */
[C---:B------:R-:W-:Y:S01]  /*3d10*/  ISETP.LT.AND P5, PT, R0.reuse, UR15, !P0 ;  /* 0x0000000f00007c0c */ /* 0x040fe2000c7a1270 */
[----:B------:R-:W-:Y:S01]  /*3d20*/  IMAD R0, R0, R33, RZ ;  /* 0x0000002100007224 */ /* 0x000fe200078e02ff */
[----:B------:R-:W-:Y:S01]  /*3d30*/  LEA.HI.X.SX32 R5, R16, R27, 0x1, P6 ;  /* 0x0000001b10057211 */ /* 0x000fe200030f0eff */
[----:B------:R-:W-:Y:S01]  /*3d40*/  IMAD R16, R21, R33, RZ ;  /* 0x0000002115107224 */ /* 0x000fe200078e02ff */
[----:B--2---:R-:W-:Y:S02]  /*3d50*/  LEA R6, P6, R15, R31, 0x1 ;  /* 0x0000001f0f067211 */ /* 0x004fe400078c08ff */
[----:B------:R-:W-:-:S02]  /*3d60*/  PRMT R22, R22, 0x7632, R22 ;  /* 0x0000763216167816 */ /* 0x000fc40000000016 */
[----:B------:R-:W-:Y:S01]  /*3d70*/  LEA.HI.X.SX32 R7, R15, R27, 0x1, P6 ;  /* 0x0000001b0f077211 */ /* 0x000fe200030f0eff */
[C---:B------:R-:W-:Y:S01]  /*3d80*/  IMAD R15, R33.reuse, 0x10, R15 ;  /* 0x00000010210f7824 */ /* 0x040fe200078e020f */
[----:B------:R-:W-:Y:S01]  /*3d90*/  PRMT R24, R24, 0x7632, R24 ;  /* 0x0000763218187816 */ /* 0x000fe20000000018 */
[----:B------:R1:W-:Y:S01]  /*3da0*/  @P3 STG.E.U16 desc[UR8][R4.64], R22 ;  /* 0x0000001604003986 */ /* 0x0003e2000c101508 */
[----:B0-----:R-:W-:Y:S02]  /*3db0*/  LEA R2, P6, R0, R31, 0x1 ;  /* 0x0000001f00027211 */ /* 0x001fe400078c08ff */
[----:B------:R-:W-:Y:S01]  /*3dc0*/  ISETP.LT.AND P3, PT, R14, UR15, !P0 ;  /* 0x0000000f0e007c0c */ /* 0x000fe2000c761270 */
[----:B------:R0:W-:Y:S01]  /*3dd0*/  @P4 STG.E.U16 desc[UR8][R6.64], R24 ;  /* 0x0000001806004986 */ /* 0x0001e2000c101508 */
[----:B------:R-:W-:Y:S01]  /*3de0*/  LEA.HI.X.SX32 R3, R0, R27, 0x1, P6 ;  /* 0x0000001b00037211 */ /* 0x000fe200030f0eff */
[----:B------:R-:W-:Y:S01]  /*3df0*/  IMAD R0, R33, 0x8, R15 ;  /* 0x0000000821007824 */ /* 0x000fe200078e020f */
[----:B------:R-:W-:-:S02]  /*3e00*/  LEA R8, P4, R15, R31, 0x1 ;  /* 0x0000001f0f087211 */ /* 0x000fc400078808ff */
[----:B------:R-:W-:Y:S02]  /*3e10*/  PRMT R28, R28, 0x7632, R28 ;  /* 0x000076321c1c7816 */ /* 0x000fe4000000001c */
[----:B------:R-:W-:Y:S02]  /*3e20*/  LEA.HI.X.SX32 R9, R15, R27, 0x1, P4 ;  /* 0x0000001b0f097211 */ /* 0x000fe400020f0eff */
[----:B-1----:R-:W-:Y:S01]  /*3e30*/  LEA R4, P6, R0, R31, 0x1 ;  /* 0x0000001f00047211 */ /* 0x002fe200078c08ff */
[----:B------:R1:W-:Y:S01]  /*3e40*/  @P5 STG.E.U16 desc[UR8][R2.64], R28 ;  /* 0x0000001c02005986 */ /* 0x0003e2000c101508 */
[----:B------:R-:W-:Y:S01]  /*3e50*/  ISETP.LT.AND P4, PT, R10, UR15, !P0 ;  /* 0x0000000f0a007c0c */ /* 0x000fe2000c781270 */
[----:B------:R-:W-:Y:S01]  /*3e60*/  IMAD R10, R33, 0x8, R0 ;  /* 0x00000008210a7824 */ /* 0x000fe200078e0200 */
[----:B------:R-:W-:Y:S01]  /*3e70*/  LEA.HI.X.SX32 R5, R0, R27, 0x1, P6 ;  /* 0x0000001b00057211 */ /* 0x000fe200030f0eff */
[----:B------:R-:W-:Y:S01]  /*3e80*/  @P3 STG.E.U16 desc[UR8][R8.64], R19 ;  /* 0x0000001308003986 */ /* 0x000fe2000c101508 */
[----:B------:R-:W-:Y:S01]  /*3e90*/  ISETP.LT.AND P5, PT, R11, UR15, !P0 ;  /* 0x0000000f0b007c0c */ /* 0x000fe2000c7a1270 */
[----:B------:R-:W-:-:S02]  /*3ea0*/  IMAD R0, R33, 0x8, R10 ;  /* 0x0000000821007824 */ /* 0x000fc400078e020a */
[----:B------:R2:W-:Y:S02]  /*3eb0*/  @P1 STG.E.U16 desc[UR8][R4.64], R23 ;  /* 0x0000001704001986 */ /* 0x0005e4000c101508 */
[C---:B------:R-:W-:Y:S01]  /*3ec0*/  IMAD R11, R33.reuse, 0x8, R0 ;  /* 0x00000008210b7824 */ /* 0x040fe200078e0200 */
[-C--:B0-----:R-:W-:Y:S02]  /*3ed0*/  LEA R6, P3, R0, R31.reuse, 0x1 ;  /* 0x0000001f00067211 */ /* 0x081fe400078608ff */
[----:B-1----:R-:W-:Y:S01]  /*3ee0*/  LEA R2, P1, R10, R31, 0x1 ;  /* 0x0000001f0a027211 */ /* 0x002fe200078208ff */
[C---:B------:R-:W-:Y:S01]  /*3ef0*/  IMAD R14, R33.reuse, 0x8, R11 ;  /* 0x00000008210e7824 */ /* 0x040fe200078e020b */
[-C--:B------:R-:W-:Y:S02]  /*3f00*/  LEA.HI.X.SX32 R7, R0, R27.reuse, 0x1, P3 ;  /* 0x0000001b00077211 */ /* 0x080fe400018f0eff */
[----:B------:R-:W-:Y:S01]  /*3f10*/  LEA.HI.X.SX32 R3, R10, R27, 0x1, P1 ;  /* 0x0000001b0a037211 */ /* 0x000fe200008f0eff */
[----:B------:R-:W-:Y:S01]  /*3f20*/  IMAD R15, R33, 0x8, R14 ;  /* 0x00000008210f7824 */ /* 0x000fe200078e020e */
[----:B------:R-:W-:-:S02]  /*3f30*/  LEA R10, P1, R11, R31, 0x1 ;  /* 0x0000001f0b0a7211 */ /* 0x000fc400078208ff */
[----:B------:R-:W-:Y:S01]  /*3f40*/  ISETP.LT.AND P3, PT, R12, UR15, !P0 ;  /* 0x0000000f0c007c0c */ /* 0x000fe2000c761270 */
[----:B------:R0:W-:Y:S01]  /*3f50*/  @P5 STG.E.U16 desc[UR8][R2.64], R25 ;  /* 0x0000001902005986 */ /* 0x0001e2000c101508 */
[----:B------:R-:W-:Y:S02]  /*3f60*/  LEA.HI.X.SX32 R11, R11, R27, 0x1, P1 ;  /* 0x0000001b0b0b7211 */ /* 0x000fe400008f0eff */
[CC--:B--2---:R-:W-:Y:S01]  /*3f70*/  LEA R4, P1, R15.reuse, R31.reuse, 0x1 ;  /* 0x0000001f0f047211 */ /* 0x0c4fe200078208ff */
[----:B------:R0:W-:Y:S01]  /*3f80*/  @P4 STG.E.U16 desc[UR8][R6.64], R29 ;  /* 0x0000001d06004986 */ /* 0x0001e2000c101508 */
[----:B------:R-:W-:Y:S02]  /*3f90*/  LEA R8, P6, R14, R31, 0x1 ;  /* 0x0000001f0e087211 */ /* 0x000fe400078c08ff */
[----:B------:R-:W-:Y:S02]  /*3fa0*/  LEA.HI.X.SX32 R5, R15, R27, 0x1, P1 ;  /* 0x0000001b0f057211 */ /* 0x000fe400008f0eff */
[----:B------:R-:W-:-:S02]  /*3fb0*/  ISETP.LT.AND P1, PT, R13, UR15, !P0 ;  /* 0x0000000f0d007c0c */ /* 0x000fc4000c721270 */
[----:B------:R-:W-:Y:S02]  /*3fc0*/  ISETP.LT.AND P0, PT, R21, UR15, !P0 ;  /* 0x0000000f15007c0c */ /* 0x000fe4000c701270 */
[----:B------:R-:W-:Y:S02]  /*3fd0*/  PRMT R19, R19, 0x7632, R19 ;  /* 0x0000763213137816 */ /* 0x000fe40000000013 */
[----:B------:R-:W-:Y:S02]  /*3fe0*/  LEA.HI.X.SX32 R9, R14, R27, 0x1, P6 ;  /* 0x0000001b0e097211 */ /* 0x000fe400030f0eff */
[----:B------:R-:W-:Y:S01]  /*3ff0*/  PRMT R23, R23, 0x7632, R23 ;  /* 0x0000763217177816 */ /* 0x000fe20000000017 */
[----:B------:R0:W-:Y:S01]  /*4000*/  @P3 STG.E.U16 desc[UR8][R10.64], R19 ;  /* 0x000000130a003986 */ /* 0x0001e2000c101508 */
[----:B------:R-:W-:Y:S02]  /*4010*/  PRMT R0, R25, 0x7632, R0 ;  /* 0x0000763219007816 */ /* 0x000fe40000000000 */
[C---:B------:R-:W-:Y:S01]  /*4020*/  LEA R12, P6, R16.reuse, R31, 0x1 ;  /* 0x0000001f100c7211 */ /* 0x040fe200078c08ff */
[----:B------:R0:W-:Y:S03]  /*4030*/  @P2 STG.E.U16 desc[UR8][R8.64], R23 ;  /* 0x0000001708002986 */ /* 0x0001e6000c101508 */
[----:B------:R-:W-:Y:S01]  /*4040*/  LEA.HI.X.SX32 R13, R16, R27, 0x1, P6 ;  /* 0x0000001b100d7211 */ /* 0x000fe200030f0eff */
[----:B------:R0:W-:Y:S01]  /*4050*/  @P1 STG.E.U16 desc[UR8][R4.64], R0 ;  /* 0x0000000004001986 */ /* 0x0001e2000c101508 */
[----:B------:R-:W-:Y:S07]  /*4060*/  @!P0 EXIT ;  /* 0x000000000000894d */ /* 0x000fee0003800000 */
[----:B0-----:R-:W-:-:S05]  /*4070*/  PRMT R6, R29, 0x7632, R6 ;  /* 0x000076321d067816 */ /* 0x001fca0000000006 */
[----:B------:R-:W-:Y:S01]  /*4080*/  STG.E.U16 desc[UR8][R12.64], R6 ;  /* 0x000000060c007986 */ /* 0x000fe2000c101508 */
[----:B------:R-:W-:Y:S05]  /*4090*/  EXIT ;  /* 0x000000000000794d */ /* 0x000fea0003800000 */
.L_x_3:
[----:B------:R-:W-:-:S00]  /*40a0*/  BRA `(.L_x_3) ;  /* 0xfffffffc00fc7947 */ /* 0x000fc0000383ffff */
[----:B------:R-:W-:-:S00]  /*40b0*/  NOP ;  /* 0x0000000000007918 */ /* 0x000fc00000000000 */
        /* <DEDUP_REMOVED lines=12> */
.L_x_4:


//--------------------- .nv.shared.matmul_kernel  --------------------------
	.section	.nv.shared.matmul_kernel,"aw",@nobits
	.sectionflags	@""
	.align	16
	.zero		1024


//--------------------- .nv.shared.reserved.0     --------------------------
	.section	.nv.shared.reserved.0,"aw",@nobits
	.weak		__nv_reservedSMEM_offset_0_alias
	.size		__nv_reservedSMEM_offset_0_alias, 0, 64
	.other		__nv_reservedSMEM_offset_0_alias,@"STO_CUDA_RESERVED_SHARED STV_DEFAULT"
__nv_reservedSMEM_offset_0_alias:
	.zero		0
	.zero		64


//--------------------- .nv.constant0.matmul_kernel --------------------------
	.section	.nv.constant0.matmul_kernel,"a",@progbits
	.sectionflags	@""
	.align	4
.nv.constant0.matmul_kernel:
	.zero		976


//--------------------- SYMBOLS --------------------------

	.type		.nv.reservedSmem.offset0,@object
	.size		.nv.reservedSmem.offset0,0x4
	.type		.nv.reservedSmem.cap,@object
	.size		.nv.reservedSmem.cap,0x4
